# CuTe-DSL kernel — source=cudnn_frontend_dsl family=grouped_gemm_swiglu
# config = {"ab_dtype": "Float4E2M1FN", "sf_vec": 16, "d_dtype": "BFloat16", "vector_f32": true, "mma_mn": [128, 256], "cluster_mn": [2, 1]}


// ===== COMPILED SASS (sm_100a) =====

	.target	sm_100a

	.elftype	@"ET_EXEC"


//--------------------- .note.nv.tkinfo           --------------------------
	.section	.note.nv.tkinfo,"",@"SHT_NOTE"
	.sectionflags	@"SHF_NOTE_NV_TKINFO"
	.tkinfo
        /*0018*/ 	.word	0x00000081
        /*0030*/ 	.string	""
        /*0030*/ 	.string	"ptxas"
        /*0030*/ 	.string	"Cuda compilation tools, release 12.9, V12.9.83"
        /*0030*/ 	.string	"Build system must define TOOLS_VERSION_EXTENDED"
        /*0030*/ 	.string	"-O 3 -arch sm_100a "



//--------------------- .note.nv.cuver            --------------------------
	.section	.note.nv.cuver,"",@"SHT_NOTE"
	.sectionflags	@"SHF_NOTE_NV_CUVER"
        /*0018*/ 	.short	0x0001
        /*001a*/ 	.short	0x0064
        /*001c*/ 	.short	0x0001
        /*001e*/ 	.short	0x0000
        /*0020*/ 	.short	0x0001
        /*0022*/ 	.short	0x0000


//--------------------- .nv.info                  --------------------------
	.section	.nv.info,"",@"SHT_CUDA_INFO"
	.align	4


	//----- nvinfo : EIATTR_REGCOUNT
	.align		4
        /*0000*/ 	.byte	0x04, 0x2f
        /*0002*/ 	.short	(.L_4 - .L_3)
	.align		4
.L_3:
        /*0004*/ 	.word	index@(kernel_cutlass_kernel_cudnngrouped_gemmgrouped_gemm_swiglugrouped_gemm_swiglu_quantBlockScaledContiguousGroupedGemmKernel_object_at__TiledMMA_ThrLayoutVMNK11110000_PermutationMNK____MMAAt_0)
        /*0008*/ 	.word	0x00000086


	//----- nvinfo : EIATTR_FRAME_SIZE
	.align		4
.L_4:
        /*000c*/ 	.byte	0x04, 0x11
        /*000e*/ 	.short	(.L_6 - .L_5)
	.align		4
.L_5:
        /*0010*/ 	.word	index@($__internal_2_$__cuda_sm10x_tcgen05_guardrail_trap_unallocated_columns_being_dealloced)
        /*0014*/ 	.word	0x00000000


	//----- nvinfo : EIATTR_FRAME_SIZE
	.align		4
.L_6:
        /*0018*/ 	.byte	0x04, 0x11
        /*001a*/ 	.short	(.L_8 - .L_7)
	.align		4
.L_7:
        /*001c*/ 	.word	index@($__internal_1_$__cuda_sm10x_tcgen05_guardrail_trap_phase_invalid_during_alloc)
        /*0020*/ 	.word	0x00000000


	//----- nvinfo : EIATTR_FRAME_SIZE
	.align		4
.L_8:
        /*0024*/ 	.byte	0x04, 0x11
        /*0026*/ 	.short	(.L_10 - .L_9)
	.align		4
.L_9:
        /*0028*/ 	.word	index@($__internal_0_$__cuda_sm10x_tcgen05_guardrail_trap_col_being_dealloced_not_returned_by_alloc)
        /*002c*/ 	.word	0x00000000


	//----- nvinfo : EIATTR_FRAME_SIZE
	.align		4
.L_10:
        /*0030*/ 	.byte	0x04, 0x11
        /*0032*/ 	.short	(.L_12 - .L_11)
	.align		4
.L_11:
        /*0034*/ 	.word	index@(kernel_cutlass_kernel_cudnngrouped_gemmgrouped_gemm_swiglugrouped_gemm_swiglu_quantBlockScaledContiguousGroupedGemmKernel_object_at__TiledMMA_ThrLayoutVMNK11110000_PermutationMNK____MMAAt_0)
        /*0038*/ 	.word	0x00000000


	//----- nvinfo : EIATTR_MIN_STACK_SIZE
	.align		4
.L_12:
        /*003c*/ 	.byte	0x04, 0x12
        /*003e*/ 	.short	(.L_14 - .L_13)
	.align		4
.L_13:
        /*0040*/ 	.word	index@(kernel_cutlass_kernel_cudnngrouped_gemmgrouped_gemm_swiglugrouped_gemm_swiglu_quantBlockScaledContiguousGroupedGemmKernel_object_at__TiledMMA_ThrLayoutVMNK11110000_PermutationMNK____MMAAt_0)
        /*0044*/ 	.word	0x00000000
.L_14:


//--------------------- .nv.info.kernel_cutlass_kernel_cudnngrouped_gemmgrouped_gemm_swiglugrouped_gemm_swiglu_quantBlockScaledContiguousGroupedGemmKernel_object_at__TiledMMA_ThrLayoutVMNK11110000_PermutationMNK____MMAAt_0 --------------------------
	.section	.nv.info.kernel_cutlass_kernel_cudnngrouped_gemmgrouped_gemm_swiglugrouped_gemm_swiglu_quantBlockScaledContiguousGroupedGemmKernel_object_at__TiledMMA_ThrLayoutVMNK11110000_PermutationMNK____MMAAt_0,"",@"SHT_CUDA_INFO"
	.sectionflags	@""
	.align	4


	//----- nvinfo : EIATTR_CUDA_API_VERSION
	.align		4
        /*0000*/ 	.byte	0x04, 0x37
        /*0002*/ 	.short	(.L_16 - .L_15)
.L_15:
        /*0004*/ 	.word	0x00000081


	//----- nvinfo : EIATTR_KPARAM_INFO
	.align		4
.L_16:
        /*0008*/ 	.byte	0x04, 0x17
        /*000a*/ 	.short	(.L_18 - .L_17)
.L_17:
        /*000c*/ 	.word	0x00000000
        /*0010*/ 	.short	0x000f
        /*0012*/ 	.short	0x03f8
        /*0014*/ 	.byte	0x00, 0xf0, 0x31, 0x00


	//----- nvinfo : EIATTR_KPARAM_INFO
	.align		4
.L_18:
        /*0018*/ 	.byte	0x04, 0x17
        /*001a*/ 	.short	(.L_20 - .L_19)
.L_19:
        /*001c*/ 	.word	0x00000000
        /*0020*/ 	.short	0x000e
        /*0022*/ 	.short	0x03ec
        /*0024*/ 	.byte	0x00, 0xf0, 0x31, 0x00


	//----- nvinfo : EIATTR_KPARAM_INFO
	.align		4
.L_20:
        /*0028*/ 	.byte	0x04, 0x17
        /*002a*/ 	.short	(.L_22 - .L_21)
.L_21:
        /*002c*/ 	.word	0x00000000
        /*0030*/ 	.short	0x000d
        /*0032*/ 	.short	0x03e0
        /*0034*/ 	.byte	0x00, 0xf0, 0x31, 0x00


	//----- nvinfo : EIATTR_KPARAM_INFO
	.align		4
.L_22:
        /*0038*/ 	.byte	0x04, 0x17
        /*003a*/ 	.short	(.L_24 - .L_23)
.L_23:
        /*003c*/ 	.word	0x00000000
        /*0040*/ 	.short	0x000c
        /*0042*/ 	.short	0x03d8
        /*0044*/ 	.byte	0x00, 0xf0, 0x21, 0x00


	//----- nvinfo : EIATTR_KPARAM_INFO
	.align		4
.L_24:
        /*0048*/ 	.byte	0x04, 0x17
        /*004a*/ 	.short	(.L_26 - .L_25)
.L_25:
        /*004c*/ 	.word	0x00000000
        /*0050*/ 	.short	0x000b
        /*0052*/ 	.short	0x03d0
        /*0054*/ 	.byte	0x00, 0xf0, 0x21, 0x00


	//----- nvinfo : EIATTR_KPARAM_INFO
	.align		4
.L_26:
        /*0058*/ 	.byte	0x04, 0x17
        /*005a*/ 	.short	(.L_28 - .L_27)
.L_27:
        /*005c*/ 	.word	0x00000000
        /*0060*/ 	.short	0x000a
        /*0062*/ 	.short	0x03c8
        /*0064*/ 	.byte	0x00, 0xf0, 0x21, 0x00


	//----- nvinfo : EIATTR_KPARAM_INFO
	.align		4
.L_28:
        /*0068*/ 	.byte	0x04, 0x17
        /*006a*/ 	.short	(.L_30 - .L_29)
.L_29:
        /*006c*/ 	.word	0x00000000
        /*0070*/ 	.short	0x0009
        /*0072*/ 	.short	0x03c0
        /*0074*/ 	.byte	0x00, 0xf0, 0x21, 0x00


	//----- nvinfo : EIATTR_KPARAM_INFO
	.align		4
.L_30:
        /*0078*/ 	.byte	0x04, 0x17
        /*007a*/ 	.short	(.L_32 - .L_31)
.L_31:
        /*007c*/ 	.word	0x00000000
        /*0080*/ 	.short	0x0008
        /*0082*/ 	.short	0x0340
        /*0084*/ 	.byte	0x00, 0xf0, 0x01, 0x02


	//----- nvinfo : EIATTR_KPARAM_INFO
	.align		4
.L_32:
        /*0088*/ 	.byte	0x04, 0x17
        /*008a*/ 	.short	(.L_34 - .L_33)
.L_33:
        /*008c*/ 	.word	0x00000000
        /*0090*/ 	.short	0x0007
        /*0092*/ 	.short	0x02c0
        /*0094*/ 	.byte	0x00, 0xf0, 0x01, 0x02


	//----- nvinfo : EIATTR_KPARAM_INFO
	.align		4
.L_34:
        /*0098*/ 	.byte	0x04, 0x17
        /*009a*/ 	.short	(.L_36 - .L_35)
.L_35:
        /*009c*/ 	.word	0x00000000
        /*00a0*/ 	.short	0x0006
        /*00a2*/ 	.short	0x0240
        /*00a4*/ 	.byte	0x00, 0xf0, 0x01, 0x02


	//----- nvinfo : EIATTR_KPARAM_INFO
	.align		4
.L_36:
        /*00a8*/ 	.byte	0x04, 0x17
        /*00aa*/ 	.short	(.L_38 - .L_37)
.L_37:
        /*00ac*/ 	.word	0x00000000
        /*00b0*/ 	.short	0x0005
        /*00b2*/ 	.short	0x01c0
        /*00b4*/ 	.byte	0x00, 0xf0, 0x01, 0x02


	//----- nvinfo : EIATTR_KPARAM_INFO
	.align		4
.L_38:
        /*00b8*/ 	.byte	0x04, 0x17
        /*00ba*/ 	.short	(.L_40 - .L_39)
.L_39:
        /*00bc*/ 	.word	0x00000000
        /*00c0*/ 	.short	0x0004
        /*00c2*/ 	.short	0x0140
        /*00c4*/ 	.byte	0x00, 0xf0, 0x01, 0x02


	//----- nvinfo : EIATTR_KPARAM_INFO
	.align		4
.L_40:
        /*00c8*/ 	.byte	0x04, 0x17
        /*00ca*/ 	.short	(.L_42 - .L_41)
.L_41:
        /*00cc*/ 	.word	0x00000000
        /*00d0*/ 	.short	0x0003
        /*00d2*/ 	.short	0x00c0
        /*00d4*/ 	.byte	0x00, 0xf0, 0x01, 0x02


	//----- nvinfo : EIATTR_KPARAM_INFO
	.align		4
.L_42:
        /*00d8*/ 	.byte	0x04, 0x17
        /*00da*/ 	.short	(.L_44 - .L_43)
.L_43:
        /*00dc*/ 	.word	0x00000000
        /*00e0*/ 	.short	0x0002
        /*00e2*/ 	.short	0x0040
        /*00e4*/ 	.byte	0x00, 0xf0, 0x01, 0x02


	//----- nvinfo : EIATTR_KPARAM_INFO
	.align		4
.L_44:
        /*00e8*/ 	.byte	0x04, 0x17
        /*00ea*/ 	.short	(.L_46 - .L_45)
.L_45:
        /*00ec*/ 	.word	0x00000000
        /*00f0*/ 	.short	0x0001
        /*00f2*/ 	.short	0x000c
        /*00f4*/ 	.byte	0x00, 0xf0, 0x31, 0x00


	//----- nvinfo : EIATTR_KPARAM_INFO
	.align		4
.L_46:
        /*00f8*/ 	.byte	0x04, 0x17
        /*00fa*/ 	.short	(.L_48 - .L_47)
.L_47:
        /*00fc*/ 	.word	0x00000000
        /*0100*/ 	.short	0x0000
        /*0102*/ 	.short	0x0000
        /*0104*/ 	.byte	0x00, 0xf0, 0x31, 0x00


	//----- nvinfo : EIATTR_AT_ENTRY_FRAGMENTS
	.align		4
.L_48:
        /*0108*/ 	.byte	0x04, 0x4f
        /*010a*/ 	.short	(.L_50 - .L_49)


	//   ....[0]....
.L_49:
        /*010c*/ 	.word	0x00000004


	//----- nvinfo : EIATTR_RESERVED_SMEM_USED
	.align		4
.L_50:
        /*0110*/ 	.byte	0x01, 0x41
	.zero		2


	//----- nvinfo : EIATTR_SPARSE_MMA_MASK
	.align		4
        /*0114*/ 	.byte	0x03, 0x50
        /*0116*/ 	.short	0x0000


	//----- nvinfo : EIATTR_TCGEN05_1CTA_USED
	.align		4
        /*0118*/ 	.byte	0x01, 0x51
	.zero		2


	//----- nvinfo : EIATTR_MAXREG_COUNT
	.align		4
        /*011c*/ 	.byte	0x03, 0x1b
        /*011e*/ 	.short	0x00ff


	//----- nvinfo : EIATTR_NUM_BARRIERS
	.align		4
        /*0120*/ 	.byte	0x02, 0x4c
        /*0122*/ 	.byte	0x05
	.zero		1


	//----- nvinfo : EIATTR_INT_WARP_WIDE_INSTR_OFFSETS
	.align		4
        /*0124*/ 	.byte	0x04, 0x31
        /*0126*/ 	.short	(.L_52 - .L_51)


	//   ....[0]....
.L_51:
        /*0128*/ 	.word	0x000048c0


	//   ....[1]....
        /*012c*/ 	.word	0x00004900


	//----- nvinfo : EIATTR_COOP_GROUP_MASK_REGIDS
	.align		4
.L_52:
        /*0130*/ 	.byte	0x04, 0x29
        /*0132*/ 	.short	(.L_54 - .L_53)


	//   ....[0]....
.L_53:
        /*0134*/ 	.word	0xffffffff


	//   ....[1]....
        /*0138*/ 	.word	0xffffffff


	//   ....[2]....
        /*013c*/ 	.word	0xffffffff


	//   ....[3]....
        /*0140*/ 	.word	0xffffffff


	//   ....[4]....
        /*0144*/ 	.word	0xffffffff


	//   ....[5]....
        /*0148*/ 	.word	0xffffffff


	//   ....[6]....
        /*014c*/ 	.word	0xffffffff


	//   ....[7]....
        /*0150*/ 	.word	0xffffffff


	//   ....[8]....
        /*0154*/ 	.word	0xffffffff


	//   ....[9]....
        /*0158*/ 	.word	0xffffffff


	//   ....[10]....
        /*015c*/ 	.word	0xffffffff


	//   ....[11]....
        /*0160*/ 	.word	0xffffffff


	//----- nvinfo : EIATTR_COOP_GROUP_INSTR_OFFSETS
	.align		4
.L_54:
        /*0164*/ 	.byte	0x04, 0x28
        /*0166*/ 	.short	(.L_56 - .L_55)


	//   ....[0]....
.L_55:
        /*0168*/ 	.word	0x00000170


	//   ....[1]....
        /*016c*/ 	.word	0x00000470


	//   ....[2]....
        /*0170*/ 	.word	0x000005e0


	//   ....[3]....
        /*0174*/ 	.word	0x000007a0


	//   ....[4]....
        /*0178*/ 	.word	0x00000b20


	//   ....[5]....
        /*017c*/ 	.word	0x00000d80


	//   ....[6]....
        /*0180*/ 	.word	0x00000de0


	//   ....[7]....
        /*0184*/ 	.word	0x00002790


	//   ....[8]....
        /*0188*/ 	.word	0x00002a60


	//   ....[9]....
        /*018c*/ 	.word	0x000044e0


	//   ....[10]....
        /*0190*/ 	.word	0x00004760


	//   ....[11]....
        /*0194*/ 	.word	0x000049b0


	//----- nvinfo : EIATTR_VRC_CTA_INIT_COUNT
	.align		4
.L_56:
        /*0198*/ 	.byte	0x02, 0x4a
        /*019a*/ 	.byte	0x80
	.zero		1


	//----- nvinfo : EIATTR_MBARRIER_INSTR_OFFSETS
	.align		4
        /*019c*/ 	.byte	0x04, 0x39
        /*019e*/ 	.short	(.L_58 - .L_57)


	//   ....[0]....
.L_57:
        /*01a0*/ 	.word	0x000003c0
        /*01a4*/ 	.word	0x000000ff
        /*01a8*/ 	.word	0x00000000
        /*01ac*/ 	.short	0x0100
        /*01ae*/ 	.byte	0x04
	.zero		1


	//   ....[1]....
        /*01b0*/ 	.word	0x000003d0
        /*01b4*/ 	.word	0x000000ff
        /*01b8*/ 	.word	0x00000008
        /*01bc*/ 	.short	0x0100
        /*01be*/ 	.byte	0x04
	.zero		1


	//   ....[2]....
        /*01c0*/ 	.word	0x000003e0
        /*01c4*/ 	.word	0x000000ff
        /*01c8*/ 	.word	0x00000010
        /*01cc*/ 	.short	0x0100
        /*01ce*/ 	.byte	0x04
	.zero		1


	//   ....[3]....
        /*01d0*/ 	.word	0x000003f0
        /*01d4*/ 	.word	0x000000ff
        /*01d8*/ 	.word	0x00000018
        /*01dc*/ 	.short	0x0100
        /*01de*/ 	.byte	0x04
	.zero		1


	//   ....[4]....
        /*01e0*/ 	.word	0x00000400
        /*01e4*/ 	.word	0x000000ff
        /*01e8*/ 	.word	0x00000020
        /*01ec*/ 	.short	0x0100
        /*01ee*/ 	.byte	0x04
	.zero		1


	//   ....[5]....
        /*01f0*/ 	.word	0x00000410
        /*01f4*/ 	.word	0x000000ff
        /*01f8*/ 	.word	0x00000028
        /*01fc*/ 	.short	0x0100
        /*01fe*/ 	.byte	0x04
	.zero		1


	//   ....[6]....
        /*0200*/ 	.word	0x00000580
        /*0204*/ 	.word	0x000000ff
        /*0208*/ 	.word	0x00000030
        /*020c*/ 	.short	0x0100
        /*020e*/ 	.byte	0x08
	.zero		1


	//   ....[7]....
        /*0210*/ 	.word	0x00000590
        /*0214*/ 	.word	0x000000ff
        /*0218*/ 	.word	0x00000038
        /*021c*/ 	.short	0x0100
        /*021e*/ 	.byte	0x08
	.zero		1


	//   ....[8]....
        /*0220*/ 	.word	0x00000700
        /*0224*/ 	.word	0x000000ff
        /*0228*/ 	.word	0x00000040
        /*022c*/ 	.short	0x0100
        /*022e*/ 	.byte	0x04
	.zero		1


	//   ....[9]....
        /*0230*/ 	.word	0x00000710
        /*0234*/ 	.word	0x000000ff
        /*0238*/ 	.word	0x00000048
        /*023c*/ 	.short	0x0100
        /*023e*/ 	.byte	0x04
	.zero		1


	//   ....[10]....
        /*0240*/ 	.word	0x00000720
        /*0244*/ 	.word	0x000000ff
        /*0248*/ 	.word	0x00000050
        /*024c*/ 	.short	0x0100
        /*024e*/ 	.byte	0x04
	.zero		1


	//   ....[11]....
        /*0250*/ 	.word	0x00000730
        /*0254*/ 	.word	0x000000ff
        /*0258*/ 	.word	0x00000058
        /*025c*/ 	.short	0x0100
        /*025e*/ 	.byte	0x04
	.zero		1


	//   ....[12]....
        /*0260*/ 	.word	0x00000e40
        /*0264*/ 	.word	0x0000000e
        /*0268*/ 	.word	0x00000050
        /*026c*/ 	.short	0x010a
        /*026e*/ 	.byte	0xff
	.zero		1


	//   ....[13]....
        /*0270*/ 	.word	0x00000f20
        /*0274*/ 	.word	0x0000000e
        /*0278*/ 	.word	0x00000040
        /*027c*/ 	.short	0x0101
        /*027e*/ 	.byte	0xff
	.zero		1


	//   ....[14]....
        /*0280*/ 	.word	0x00001150
        /*0284*/ 	.word	0x00000002
        /*0288*/ 	.word	0x00000050
        /*028c*/ 	.short	0x010a
        /*028e*/ 	.byte	0xff
	.zero		1


	//   ....[15]....
        /*0290*/ 	.word	0x00001270
        /*0294*/ 	.word	0x00000002
        /*0298*/ 	.word	0x00000040
        /*029c*/ 	.short	0x0101
        /*029e*/ 	.byte	0xff
	.zero		1


	//   ....[16]....
        /*02a0*/ 	.word	0x00001280
        /*02a4*/ 	.word	0x00000003
        /*02a8*/ 	.word	0x00000050
        /*02ac*/ 	.short	0x010a
        /*02ae*/ 	.byte	0xff
	.zero		1


	//   ....[17]....
        /*02b0*/ 	.word	0x000012e0
        /*02b4*/ 	.word	0x000000ff
        /*02b8*/ 	.word	0x00000040
        /*02bc*/ 	.short	0x010a
        /*02be*/ 	.byte	0x06
	.zero		1


	//   ....[18]....
        /*02c0*/ 	.word	0x00001360
        /*02c4*/ 	.word	0x000000ff
        /*02c8*/ 	.word	0x00000050
        /*02cc*/ 	.short	0x0101
        /*02ce*/ 	.byte	0x06
	.zero		1


	//   ....[19]....
        /*02d0*/ 	.word	0x00001520
        /*02d4*/ 	.word	0x000000ff
        /*02d8*/ 	.word	0x00000018
        /*02dc*/ 	.short	0x010a
        /*02de*/ 	.byte	0x07
	.zero		1


	//   ....[20]....
        /*02e0*/ 	.word	0x00001700
        /*02e4*/ 	.word	0x000000ff
        /*02e8*/ 	.word	0x00000018
        /*02ec*/ 	.short	0x010a
        /*02ee*/ 	.byte	0x21
	.zero		1


	//   ....[21]....
        /*02f0*/ 	.word	0x00001850
        /*02f4*/ 	.word	0x000000ff
        /*02f8*/ 	.word	0x00000018
        /*02fc*/ 	.short	0x010a
        /*02fe*/ 	.byte	0x0f
	.zero		1


	//   ....[22]....
        /*0300*/ 	.word	0x00001890
        /*0304*/ 	.word	0x00000003
        /*0308*/ 	.word	0x00000040
        /*030c*/ 	.short	0x010a
        /*030e*/ 	.byte	0xff
	.zero		1


	//   ....[23]....
        /*0310*/ 	.word	0x00001920
        /*0314*/ 	.word	0x00000003
        /*0318*/ 	.word	0x00000050
        /*031c*/ 	.short	0x0101
        /*031e*/ 	.byte	0xff
	.zero		1


	//   ....[24]....
        /*0320*/ 	.word	0x00001a50
        /*0324*/ 	.word	0x000000ff
        /*0328*/ 	.word	0x00000018
        /*032c*/ 	.short	0x010a
        /*032e*/ 	.byte	0x06
	.zero		1


	//   ....[25]....
        /*0330*/ 	.word	0x00001b10
        /*0334*/ 	.word	0x000000ff
        /*0338*/ 	.word	0x00000040
        /*033c*/ 	.short	0x010a
        /*033e*/ 	.byte	0x2d
	.zero		1


	//   ....[26]....
        /*0340*/ 	.word	0x00001b90
        /*0344*/ 	.word	0x000000ff
        /*0348*/ 	.word	0x00000050
        /*034c*/ 	.short	0x0101
        /*034e*/ 	.byte	0x2d
	.zero		1


	//   ....[27]....
        /*0350*/ 	.word	0x00002000
        /*0354*/ 	.word	0x000000ff
        /*0358*/ 	.word	0x00000000
        /*035c*/ 	.short	0x010a
        /*035e*/ 	.byte	0x08
	.zero		1


	//   ....[28]....
        /*0360*/ 	.word	0x00002020
        /*0364*/ 	.word	0x000000ff
        /*0368*/ 	.word	0x00000038
        /*036c*/ 	.short	0x010a
        /*036e*/ 	.byte	0x2d
	.zero		1


	//   ....[29]....
        /*0370*/ 	.word	0x00002040
        /*0374*/ 	.word	0x000000ff
        /*0378*/ 	.word	0x00000038
        /*037c*/ 	.short	0x010a
        /*037e*/ 	.byte	0x2d
	.zero		1


	//   ....[30]....
        /*0380*/ 	.word	0x00002370
        /*0384*/ 	.word	0x000000ff
        /*0388*/ 	.word	0x00000000
        /*038c*/ 	.short	0x010a
        /*038e*/ 	.byte	0x2a
	.zero		1


	//   ....[31]....
        /*0390*/ 	.word	0x00002540
        /*0394*/ 	.word	0x000000ff
        /*0398*/ 	.word	0x00000000
        /*039c*/ 	.short	0x010a
        /*039e*/ 	.byte	0x32
	.zero		1


	//   ....[32]....
        /*03a0*/ 	.word	0x000025e0
        /*03a4*/ 	.word	0x000000ff
        /*03a8*/ 	.word	0x00000038
        /*03ac*/ 	.short	0x010a
        /*03ae*/ 	.byte	0x2d
	.zero		1


	//   ....[33]....
        /*03b0*/ 	.word	0x000025f0
        /*03b4*/ 	.word	0x00000003
        /*03b8*/ 	.word	0x00000040
        /*03bc*/ 	.short	0x010a
        /*03be*/ 	.byte	0xff
	.zero		1


	//   ....[34]....
        /*03c0*/ 	.word	0x000026b0
        /*03c4*/ 	.word	0x00000003
        /*03c8*/ 	.word	0x00000050
        /*03cc*/ 	.short	0x0101
        /*03ce*/ 	.byte	0xff
	.zero		1


	//   ....[35]....
        /*03d0*/ 	.word	0x00002720
        /*03d4*/ 	.word	0x000000ff
        /*03d8*/ 	.word	0x00000038
        /*03dc*/ 	.short	0x010a
        /*03de*/ 	.byte	0x2d
	.zero		1


	//   ....[36]....
        /*03e0*/ 	.word	0x00002ad0
        /*03e4*/ 	.word	0x00000057
        /*03e8*/ 	.word	0x00000040
        /*03ec*/ 	.short	0x010a
        /*03ee*/ 	.byte	0xff
	.zero		1


	//   ....[37]....
        /*03f0*/ 	.word	0x00002b30
        /*03f4*/ 	.word	0x00000057
        /*03f8*/ 	.word	0x00000050
        /*03fc*/ 	.short	0x0101
        /*03fe*/ 	.byte	0xff
	.zero		1


	//   ....[38]....
        /*0400*/ 	.word	0x00002f70
        /*0404*/ 	.word	0x00000057
        /*0408*/ 	.word	0x00000030
        /*040c*/ 	.short	0x010a
        /*040e*/ 	.byte	0xff
	.zero		1


	//   ....[39]....
        /*0410*/ 	.word	0x000033c0
        /*0414*/ 	.word	0x00000057
        /*0418*/ 	.word	0x00000038
        /*041c*/ 	.short	0x0101
        /*041e*/ 	.byte	0xff
	.zero		1


	//   ....[40]....
        /*0420*/ 	.word	0x000044a0
        /*0424*/ 	.word	0x00000003
        /*0428*/ 	.word	0x00000040
        /*042c*/ 	.short	0x010a
        /*042e*/ 	.byte	0xff
	.zero		1


	//   ....[41]....
        /*0430*/ 	.word	0x00004550
        /*0434*/ 	.word	0x00000003
        /*0438*/ 	.word	0x00000050
        /*043c*/ 	.short	0x0101
        /*043e*/ 	.byte	0xff
	.zero		1


	//   ....[42]....
        /*0440*/ 	.word	0x00004a00
        /*0444*/ 	.word	0x0000000e
        /*0448*/ 	.word	0x00000050
        /*044c*/ 	.short	0x010a
        /*044e*/ 	.byte	0xff
	.zero		1


	//   ....[43]....
        /*0450*/ 	.word	0x00004a60
        /*0454*/ 	.word	0x00000002
        /*0458*/ 	.word	0x00000050
        /*045c*/ 	.short	0x010a
        /*045e*/ 	.byte	0xff
	.zero		1


	//   ....[44]....
        /*0460*/ 	.word	0x00004ac0
        /*0464*/ 	.word	0x00000003
        /*0468*/ 	.word	0x00000050
        /*046c*/ 	.short	0x010a
        /*046e*/ 	.byte	0xff
	.zero		1


	//   ....[45]....
        /*0470*/ 	.word	0x00004b20
        /*0474*/ 	.word	0x00000000
        /*0478*/ 	.word	0x00000040
        /*047c*/ 	.short	0x010a
        /*047e*/ 	.byte	0xff
	.zero		1


	//   ....[46]....
        /*0480*/ 	.word	0x00004ba0
        /*0484*/ 	.word	0x00000003
        /*0488*/ 	.word	0x00000018
        /*048c*/ 	.short	0x010a
        /*048e*/ 	.byte	0xff
	.zero		1


	//   ....[47]....
        /*0490*/ 	.word	0x00004c00
        /*0494*/ 	.word	0x00000003
        /*0498*/ 	.word	0x00000040
        /*049c*/ 	.short	0x010a
        /*049e*/ 	.byte	0xff
	.zero		1


	//   ....[48]....
        /*04a0*/ 	.word	0x00004c80
        /*04a4*/ 	.word	0x00000000
        /*04a8*/ 	.word	0x00000018
        /*04ac*/ 	.short	0x010a
        /*04ae*/ 	.byte	0xff
	.zero		1


	//   ....[49]....
        /*04b0*/ 	.word	0x00004ce0
        /*04b4*/ 	.word	0x00000002
        /*04b8*/ 	.word	0x00000040
        /*04bc*/ 	.short	0x010a
        /*04be*/ 	.byte	0xff
	.zero		1


	//   ....[50]....
        /*04c0*/ 	.word	0x00004d60
        /*04c4*/ 	.word	0x00000000
        /*04c8*/ 	.word	0x00000038
        /*04cc*/ 	.short	0x010a
        /*04ce*/ 	.byte	0xff
	.zero		1


	//   ....[51]....
        /*04d0*/ 	.word	0x00004de0
        /*04d4*/ 	.word	0x00000000
        /*04d8*/ 	.word	0x00000000
        /*04dc*/ 	.short	0x010a
        /*04de*/ 	.byte	0xff
	.zero		1


	//   ....[52]....
        /*04e0*/ 	.word	0x00004e50
        /*04e4*/ 	.word	0x00000003
        /*04e8*/ 	.word	0x00000040
        /*04ec*/ 	.short	0x010a
        /*04ee*/ 	.byte	0xff
	.zero		1


	//   ....[53]....
        /*04f0*/ 	.word	0x00004ed0
        /*04f4*/ 	.word	0x00000000
        /*04f8*/ 	.word	0x00000038
        /*04fc*/ 	.short	0x010a
        /*04fe*/ 	.byte	0xff
	.zero		1


	//   ....[54]....
        /*0500*/ 	.word	0x00004f20
        /*0504*/ 	.word	0x00000057
        /*0508*/ 	.word	0x00000040
        /*050c*/ 	.short	0x010a
        /*050e*/ 	.byte	0xff
	.zero		1


	//   ....[55]....
        /*0510*/ 	.word	0x00004f80
        /*0514*/ 	.word	0x00000057
        /*0518*/ 	.word	0x00000030
        /*051c*/ 	.short	0x010a
        /*051e*/ 	.byte	0xff
	.zero		1


	//   ....[56]....
        /*0520*/ 	.word	0x00004fe0
        /*0524*/ 	.word	0x00000003
        /*0528*/ 	.word	0x00000040
        /*052c*/ 	.short	0x010a
        /*052e*/ 	.byte	0xff
	.zero		1


	//----- nvinfo : EIATTR_NUM_MBARRIERS
	.align		4
.L_58:
        /*0530*/ 	.byte	0x03, 0x38
        /*0532*/ 	.short	0x000c


	//----- nvinfo : EIATTR_EXIT_INSTR_OFFSETS
	.align		4
        /*0534*/ 	.byte	0x04, 0x1c
        /*0536*/ 	.short	(.L_60 - .L_59)


	//   ....[0]....
.L_59:
        /*0538*/ 	.word	0x00002750


	//   ....[1]....
        /*053c*/ 	.word	0x000049e0


	//----- nvinfo : EIATTR_MAX_THREADS
	.align		4
.L_60:
        /*0540*/ 	.byte	0x04, 0x05
        /*0542*/ 	.short	(.L_62 - .L_61)
.L_61:
        /*0544*/ 	.word	0x000000e0
        /*0548*/ 	.word	0x00000001
        /*054c*/ 	.word	0x00000001


	//----- nvinfo : EIATTR_CRS_STACK_SIZE
	.align		4
.L_62:
        /*0550*/ 	.byte	0x04, 0x1e
        /*0552*/ 	.short	(.L_64 - .L_63)
.L_63:
        /*0554*/ 	.word	0x00000000


	//----- nvinfo : EIATTR_CBANK_PARAM_SIZE
	.align		4
.L_64:
        /*0558*/ 	.byte	0x03, 0x19
        /*055a*/ 	.short	0x0404


	//----- nvinfo : EIATTR_PARAM_CBANK
	.align		4
        /*055c*/ 	.byte	0x04, 0x0a
        /*055e*/ 	.short	(.L_66 - .L_65)
	.align		4
.L_65:
        /*0560*/ 	.word	index@(.nv.constant0.kernel_cutlass_kernel_cudnngrouped_gemmgrouped_gemm_swiglugrouped_gemm_swiglu_quantBlockScaledContiguousGroupedGemmKernel_object_at__TiledMMA_ThrLayoutVMNK11110000_PermutationMNK____MMAAt_0)
        /*0564*/ 	.short	0x0380
        /*0566*/ 	.short	0x0404


	//----- nvinfo : EIATTR_SW_WAR
	.align		4
.L_66:
        /*0568*/ 	.byte	0x04, 0x36
        /*056a*/ 	.short	(.L_68 - .L_67)
.L_67:
        /*056c*/ 	.word	0x00000008
.L_68:


//--------------------- .nv.compat                --------------------------
	.section	.nv.compat,"",@"SHT_CUDA_COMPAT_INFO"
	.align	4
        /*0000*/ 	.byte	0x02, 0x02, 0x02, 0x00, 0x02, 0x05, 0x05, 0x00, 0x02, 0x03, 0x01, 0x00, 0x02, 0x06, 0x01, 0x00


//--------------------- .nv.callgraph             --------------------------
	.section	.nv.callgraph,"",@"SHT_CUDA_CALLGRAPH"
	.align	4
	.sectionentsize	8
	.align		4
        /*0000*/ 	.word	0x00000000
	.align		4
        /*0004*/ 	.word	0xffffffff
	.align		4
        /*0008*/ 	.word	0x00000000
	.align		4
        /*000c*/ 	.word	0xfffffffe
	.align		4
        /*0010*/ 	.word	0x00000000
	.align		4
        /*0014*/ 	.word	0xfffffffd
	.align		4
        /*0018*/ 	.word	0x00000000
	.align		4
        /*001c*/ 	.word	0xfffffffc


//--------------------- .text.kernel_cutlass_kernel_cudnngrouped_gemmgrouped_gemm_swiglugrouped_gemm_swiglu_quantBlockScaledContiguousGroupedGemmKernel_object_at__TiledMMA_ThrLayoutVMNK11110000_PermutationMNK____MMAAt_0 --------------------------
	.section	.text.kernel_cutlass_kernel_cudnngrouped_gemmgrouped_gemm_swiglugrouped_gemm_swiglu_quantBlockScaledContiguousGroupedGemmKernel_object_at__TiledMMA_ThrLayoutVMNK11110000_PermutationMNK____MMAAt_0,"ax",@progbits
	.align	128
        .global         kernel_cutlass_kernel_cudnngrouped_gemmgrouped_gemm_swiglugrouped_gemm_swiglu_quantBlockScaledContiguousGroupedGemmKernel_object_at__TiledMMA_ThrLayoutVMNK11110000_PermutationMNK____MMAAt_0
        .type           kernel_cutlass_kernel_cudnngrouped_gemmgrouped_gemm_swiglugrouped_gemm_swiglu_quantBlockScaledContiguousGroupedGemmKernel_object_at__TiledMMA_ThrLayoutVMNK11110000_PermutationMNK____MMAAt_0,@function
        .size           kernel_cutlass_kernel_cudnngrouped_gemmgrouped_gemm_swiglugrouped_gemm_swiglu_quantBlockScaledContiguousGroupedGemmKernel_object_at__TiledMMA_ThrLayoutVMNK11110000_PermutationMNK____MMAAt_0,(.L_x_96 - kernel_cutlass_kernel_cudnngrouped_gemmgrouped_gemm_swiglugrouped_gemm_swiglu_quantBlockScaledContiguousGroupedGemmKernel_object_at__TiledMMA_ThrLayoutVMNK11110000_PermutationMNK____MMAAt_0)
        .other          kernel_cutlass_kernel_cudnngrouped_gemmgrouped_gemm_swiglugrouped_gemm_swiglu_quantBlockScaledContiguousGroupedGemmKernel_object_at__TiledMMA_ThrLayoutVMNK11110000_PermutationMNK____MMAAt_0,@"STO_CUDA_ENTRY STV_DEFAULT"
kernel_cutlass_kernel_cudnngrouped_gemmgrouped_gemm_swiglugrouped_gemm_swiglu_quantBlockScaledContiguousGroupedGemmKernel_object_at__TiledMMA_ThrLayoutVMNK11110000_PermutationMNK____MMAAt_0:
.text.kernel_cutlass_kernel_cudnngrouped_gemmgrouped_gemm_swiglugrouped_gemm_swiglu_quantBlockScaledContiguousGroupedGemmKernel_object_at__TiledMMA_ThrLayoutVMNK11110000_PermutationMNK____MMAAt_0:
[----:B------:R-:W1:Y:S01]  /*0000*/  LDC R1, c[0x0][0x37c] ;  /* 0x0000df00ff017b82 */ /* 0x000e620000000800 */
[----:B------:R-:W2:Y:S01]  /*0010*/  S2R R3, SR_TID.Y ;  /* 0x0000000000037919 */ /* 0x000ea20000002200 */
[----:B------:R-:W3:Y:S06]  /*0020*/  LDCU UR5, c[0x0][0x360] ;  /* 0x00006c00ff0577ac */ /* 0x000eec0008000800 */
[----:B------:R-:W4:Y:S01]  /*0030*/  S2UR UR16, SR_CgaCtaId ;  /* 0x00000000001079c3 */ /* 0x000f220000008800 */
[----:B------:R-:W2:Y:S01]  /*0040*/  S2R R0, SR_TID.Z ;  /* 0x0000000000007919 */ /* 0x000ea20000002300 */
[----:B------:R-:W2:Y:S01]  /*0050*/  LDCU UR4, c[0x0][0x364] ;  /* 0x00006c80ff0477ac */ /* 0x000ea20008000800 */
[----:B------:R-:W3:Y:S01]  /*0060*/  S2R R104, SR_TID.X ;  /* 0x0000000000687919 */ /* 0x000ee20000002100 */
[----:B------:R-:W5:Y:S01]  /*0070*/  LDCU.U8 UR6, c[0x0][0x382] ;  /* 0x00007040ff0677ac */ /* 0x000f620008000000 */
[----:B------:R-:W4:Y:S01]  /*0080*/  LDCU.U8 UR7, c[0x0][0x381] ;  /* 0x00007020ff0777ac */ /* 0x000f220008000000 */
[----:B------:R-:W4:Y:S01]  /*0090*/  LDCU UR8, c[0x0][0x36c] ;  /* 0x00006d80ff0877ac */ /* 0x000f220008000800 */
[----:B------:R-:W-:Y:S01]  /*00a0*/  UMOV UR9, 0x1 ;  /* 0x0000000100097882 */ /* 0x000fe20000000000 */
[----:B-----5:R-:W-:-:S02]  /*00b0*/  ULOP3.LUT UR6, UR6, 0x1, URZ, 0xc0, !UPT ;  /* 0x0000000106067892 */ /* 0x020fc4000f8ec0ff */
[----:B----4-:R-:W-:Y:S02]  /*00c0*/  ULOP3.LUT UR7, UR7, 0x1, URZ, 0xc0, !UPT ;  /* 0x0000000107077892 */ /* 0x010fe4000f8ec0ff */
[----:B------:R-:W-:Y:S02]  /*00d0*/  UISETP.NE.U32.AND UP6, UPT, UR6, 0x1, UPT ;  /* 0x000000010600788c */ /* 0x000fe4000bfc5070 */
[----:B------:R-:W-:Y:S01]  /*00e0*/  UISETP.EQ.U32.AND UP3, UPT, UR8, 0x1, UPT ;  /* 0x000000010800788c */ /* 0x000fe2000bf62070 */
[----:B--2---:R-:W-:Y:S01]  /*00f0*/  IMAD R3, R0, UR4, R3 ;  /* 0x0000000400037c24 */ /* 0x004fe2000f8e0203 */
[----:B------:R-:W-:Y:S02]  /*0100*/  ULEA.HI UR4, UR16, UR16, URZ, 0x1 ;  /* 0x0000001010047291 */ /* 0x000fe4000f8f08ff */
[----:B------:R-:W-:Y:S01]  /*0110*/  UISETP.NE.U32.AND UP5, UPT, UR7, 0x1, UPT ;  /* 0x000000010700788c */ /* 0x000fe2000bfa5070 */
[----:B---3--:R-:W-:Y:S01]  /*0120*/  IMAD R123, R3, UR5, R104 ;  /* 0x00000005037b7c24 */ /* 0x008fe2000f8e0268 */
[----:B------:R-:W-:-:S04]  /*0130*/  ULOP3.LUT UR4, UR4, 0xfffffffe, URZ, 0xc0, !UPT ;  /* 0xfffffffe04047892 */ /* 0x000fc8000f8ec0ff */
[----:B------:R-:W-:Y:S01]  /*0140*/  SHF.R.U32.HI R123, RZ, 0x5, R123 ;  /* 0x00000005ff7b7819 */ /* 0x000fe2000001167b */
[----:B------:R-:W-:-:S04]  /*0150*/  UIADD3 UR53, UPT, UPT, -UR4, UR16, URZ ;  /* 0x0000001004357290 */ /* 0x000fc8000fffe1ff */
[----:B------:R-:W-:Y:S01]  /*0160*/  USHF.L.U32 UR76, UR9, UR53, URZ ;  /* 0x00000035094c7299 */ /* 0x000fe200080006ff */
[----:B------:R-:W2:Y:S02]  /*0170*/  SHFL.IDX PT, R123, R123, RZ, 0x1f ;  /* 0x00001fff7b7b7589 */ /* 0x000ea400000e0000 */
[C---:B--2---:R-:W-:Y:S02]  /*0180*/  R2UR UR5, R123.reuse ;  /* 0x000000007b0572ca */ /* 0x044fe400000e0000 */
[----:B------:R-:W-:-:S11]  /*0190*/  ISETP.NE.AND P0, PT, R123, 0x5, PT ;  /* 0x000000057b00780c */ /* 0x000fd60003f05270 */
[----:B------:R-:W-:Y:S02]  /*01a0*/  UISETP.NE.AND UP4, UPT, UR5, URZ, UPT ;  /* 0x000000ff0500728c */ /* 0x000fe4000bf85270 */
[----:B-1----:R-:W-:Y:S09]  /*01b0*/  @P0 BRA `(.L_x_0) ;  /* 0x0000000000500947 */ /* 0x002ff20003800000 */
[----:B------:R-:W1:Y:S02]  /*01c0*/  LDCU.64 UR4, c[0x0][0x348] ;  /* 0x00006900ff0477ac */ /* 0x000e640008000a00 */
[----:B-1----:R-:W-:Y:S02]  /*01d0*/  UIADD3 UR14, UP2, UPT, UR4, 0x40, URZ ;  /* 0x00000040040e7890 */ /* 0x002fe4000ff5e0ff */
[----:B------:R-:W-:Y:S02]  /*01e0*/  UIADD3 UR12, UP1, UPT, UR4, 0xc0, URZ ;  /* 0x000000c0040c7890 */ /* 0x000fe4000ff3e0ff */
[----:B------:R-:W-:Y:S02]  /*01f0*/  UIADD3 UR10, UP0, UPT, UR4, 0x140, URZ ;  /* 0x00000140040a7890 */ /* 0x000fe4000ff1e0ff */
[----:B------:R-:W-:Y:S02]  /*0200*/  UIADD3.X UR15, UPT, UPT, URZ, UR5, URZ, UP2, !UPT ;  /* 0x00000005ff0f7290 */ /* 0x000fe400097fe4ff */
[----:B------:R-:W-:-:S02]  /*0210*/  UIADD3 UR8, UP2, UPT, UR4, 0x1c0, URZ ;  /* 0x000001c004087890 */ /* 0x000fc4000ff5e0ff */
[----:B------:R-:W-:Y:S02]  /*0220*/  UIADD3.X UR13, UPT, UPT, URZ, UR5, URZ, UP1, !UPT ;  /* 0x00000005ff0d7290 */ /* 0x000fe40008ffe4ff */
[----:B------:R-:W-:Y:S02]  /*0230*/  UIADD3 UR6, UP1, UPT, UR4, 0x240, URZ ;  /* 0x0000024004067890 */ /* 0x000fe4000ff3e0ff */
[----:B------:R-:W-:Y:S01]  /*0240*/  UIADD3.X UR11, UPT, UPT, URZ, UR5, URZ, UP0, !UPT ;  /* 0x00000005ff0b7290 */ /* 0x000fe200087fe4ff */
[----:B------:R1:W-:Y:S01]  /*0250*/  UTMACCTL.PF [UR14] ;  /* 0x000000000e0079b9 */ /* 0x0003e20008040000 */
[----:B------:R-:W-:-:S03]  /*0260*/  UIADD3 UR4, UP0, UPT, UR4, 0x2c0, URZ ;  /* 0x000002c004047890 */ /* 0x000fc6000ff1e0ff */
[----:B------:R1:W-:Y:S01]  /*0270*/  UTMACCTL.PF [UR12] ;  /* 0x000000000c0079b9 */ /* 0x0003e20008040000 */
[----:B------:R-:W-:-:S03]  /*0280*/  UIADD3.X UR9, UPT, UPT, URZ, UR5, URZ, UP2, !UPT ;  /* 0x00000005ff097290 */ /* 0x000fc600097fe4ff */
[----:B------:R1:W-:Y:S01]  /*0290*/  UTMACCTL.PF [UR10] ;  /* 0x000000000a0079b9 */ /* 0x0003e20008040000 */
[----:B------:R-:W-:Y:S02]  /*02a0*/  UIADD3.X UR7, UPT, UPT, URZ, UR5, URZ, UP1, !UPT ;  /* 0x00000005ff077290 */ /* 0x000fe40008ffe4ff */
[----:B------:R-:W-:-:S03]  /*02b0*/  UIADD3.X UR5, UPT, UPT, URZ, UR5, URZ, UP0, !UPT ;  /* 0x00000005ff057290 */ /* 0x000fc600087fe4ff */
[----:B------:R1:W-:Y:S04]  /*02c0*/  UTMACCTL.PF [UR8] ;  /* 0x00000000080079b9 */ /* 0x0003e80008040000 */
[----:B------:R1:W-:Y:S02]  /*02d0*/  UTMACCTL.PF [UR6] ;  /* 0x00000000060079b9 */ /* 0x0003e40008040000 */
[----:B------:R1:W-:Y:S02]  /*02e0*/  UTMACCTL.PF [UR4] ;  /* 0x00000000040079b9 */ /* 0x0003e40008040000 */
[----:B-1----:R-:W-:Y:S01]  /*02f0*/  NOP ;  /* 0x0000000000007918 */ /* 0x002fe20000000000 */
.L_x_0:
[----:B------:R-:W-:Y:S05]  /*0300*/  BRA.U UP4, `(.L_x_1) ;  /* 0x0000000104487547 */ /* 0x000fea000b800000 */
[----:B------:R-:W-:Y:S01]  /*0310*/  UMOV UR4, 0x400 ;  /* 0x0000040000047882 */ /* 0x000fe20000000000 */
[----:B------:R-:W-:Y:S01]  /*0320*/  UMOV UR8, 0x1 ;  /* 0x0000000100087882 */ /* 0x000fe20000000000 */
[----:B------:R-:W-:Y:S02]  /*0330*/  ULEA UR4, UR16, UR4, 0x18 ;  /* 0x0000000410047291 */ /* 0x000fe4000f8ec0ff */
[----:B------:R-:W-:-:S04]  /*0340*/  UIADD3 UR8, UPT, UPT, -UR8, 0x100000, URZ ;  /* 0x0010000008087890 */ /* 0x000fc8000fffe1ff */
[----:B------:R-:W-:Y:S02]  /*0350*/  USHF.L.U32 UR9, UR8, 0xb, URZ ;  /* 0x0000000b08097899 */ /* 0x000fe400080006ff */
[----:B------:R-:W-:Y:S01]  /*0360*/  USHF.L.U32 UR8, UR8, 0x1, URZ ;  /* 0x0000000108087899 */ /* 0x000fe200080006ff */
[----:B------:R-:W-:Y:S02]  /*0370*/  UMOV UR6, 0x2 ;  /* 0x0000000200067882 */ /* 0x000fe40000000000 */
[----:B------:R-:W-:-:S04]  /*0380*/  UIADD3 UR6, UPT, UPT, -UR6, 0x100000, URZ ;  /* 0x0010000006067890 */ /* 0x000fc8000fffe1ff */
[----:B------:R-:W-:Y:S02]  /*0390*/  USHF.L.U32 UR7, UR6, 0xb, URZ ;  /* 0x0000000b06077899 */ /* 0x000fe400080006ff */
[----:B------:R-:W-:Y:S01]  /*03a0*/  USHF.L.U32 UR6, UR6, 0x1, URZ ;  /* 0x0000000106067899 */ /* 0x000fe200080006ff */
[----:B------:R-:W1:Y:S02]  /*03b0*/  FENCE.VIEW.ASYNC.S ;  /* 0x00000000000073c6 */ /* 0x000e640000000000 */
[----:B-1----:R1:W2:Y:S01]  /*03c0*/  SYNCS.EXCH.64 URZ, [UR4], UR8 ;  /* 0x0000000804ff75b2 */ /* 0x0022a20008000100 */
[----:B------:R1:W3:Y:S01]  /*03d0*/  SYNCS.EXCH.64 URZ, [UR4+0x8], UR8 ;  /* 0x0000080804ff75b2 */ /* 0x0002e20008000100 */
[----:B------:R1:W4:Y:S07]  /*03e0*/  SYNCS.EXCH.64 URZ, [UR4+0x10], UR8 ;  /* 0x0000100804ff75b2 */ /* 0x00032e0008000100 */
[----:B------:R1:W1:Y:S01]  /*03f0*/  SYNCS.EXCH.64 URZ, [UR4+0x18], UR6 ;  /* 0x0000180604ff75b2 */ /* 0x0002620008000100 */
[----:B------:R1:W1:Y:S01]  /*0400*/  SYNCS.EXCH.64 URZ, [UR4+0x20], UR6 ;  /* 0x0000200604ff75b2 */ /* 0x0002620008000100 */
[----:B------:R1:W1:Y:S01]  /*0410*/  SYNCS.EXCH.64 URZ, [UR4+0x28], UR6 ;  /* 0x0000280604ff75b2 */ /* 0x0002620008000100 */
[----:B------:R-:W-:Y:S01]  /*0420*/  NOP ;  /* 0x0000000000007918 */ /* 0x000fe20000000000 */
.L_x_1:
[----:B------:R-:W-:Y:S01]  /*0430*/  NOP ;  /* 0x0000000000007918 */ /* 0x000fe20000000000 */
[----:B------:R-:W-:Y:S05]  /*0440*/  BRA.U !UP3, `(.L_x_2) ;  /* 0x000000010b087547 */ /* 0x000fea000b800000 */
[----:B-1234-:R-:W-:Y:S01]  /*0450*/  UCGABAR_ARV ;  /* 0x00000000000079c7 */ /* 0x01efe20008000000 */
[----:B------:R-:W-:Y:S05]  /*0460*/  BRA `(.L_x_3) ;  /* 0x0000000000047947 */ /* 0x000fea0003800000 */
.L_x_2:
[----:B-1234-:R-:W-:Y:S01]  /*0470*/  NOP ;  /* 0x0000000000007918 */ /* 0x01efe20000000000 */
.L_x_3:
[----:B------:R-:W-:Y:S05]  /*0480*/  BRA.U !UP3, `(.L_x_4) ;  /* 0x000000010b0c7547 */ /* 0x000fea000b800000 */
[----:B------:R-:W-:Y:S01]  /*0490*/  UCGABAR_WAIT ;  /* 0x0000000000007dc7 */ /* 0x000fe20008000000 */
[----:B------:R-:W-:Y:S01]  /*04a0*/  CCTL.IVALL ;  /* 0x00000000ff00798f */ /* 0x000fe20002000000 */
[----:B------:R-:W-:Y:S05]  /*04b0*/  BRA `(.L_x_5) ;  /* 0x0000000000047947 */ /* 0x000fea0003800000 */
.L_x_4:
[----:B------:R-:W-:Y:S06]  /*04c0*/  BAR.SYNC.DEFER_BLOCKING 0x0 ;  /* 0x0000000000007b1d */ /* 0x000fec0000010000 */
.L_x_5:
[----:B------:R-:W-:Y:S01]  /*04d0*/  @!UP4 UMOV UR4, 0x400 ;  /* 0x000004000004c882 */ /* 0x000fe20000000000 */
[----:B------:R-:W-:Y:S01]  /*04e0*/  UMOV UR5, 0x1 ;  /* 0x0000000100057882 */ /* 0x000fe20000000000 */
[----:B------:R-:W-:Y:S01]  /*04f0*/  UMOV UR6, 0x4 ;  /* 0x0000000400067882 */ /* 0x000fe20000000000 */
[----:B------:R-:W-:Y:S02]  /*0500*/  @!UP4 ULEA UR8, UR16, UR4, 0x18 ;  /* 0x000000041008c291 */ /* 0x000fe4000f8ec0ff */
[----:B------:R-:W-:-:S04]  /*0510*/  @!UP4 UIADD3 UR4, UPT, UPT, -UR5, 0x100000, URZ ;  /* 0x001000000504c890 */ /* 0x000fc8000fffe1ff */
[----:B------:R-:W-:Y:S02]  /*0520*/  @!UP4 USHF.L.U32 UR5, UR4, 0xb, URZ ;  /* 0x0000000b0405c899 */ /* 0x000fe400080006ff */
[----:B------:R-:W-:Y:S02]  /*0530*/  @!UP4 USHF.L.U32 UR4, UR4, 0x1, URZ ;  /* 0x000000010404c899 */ /* 0x000fe400080006ff */
[----:B------:R-:W-:-:S04]  /*0540*/  @!UP4 UIADD3 UR6, UPT, UPT, -UR6, 0x100000, URZ ;  /* 0x001000000606c890 */ /* 0x000fc8000fffe1ff */
[----:B------:R-:W-:Y:S02]  /*0550*/  @!UP4 USHF.L.U32 UR7, UR6, 0xb, URZ ;  /* 0x0000000b0607c899 */ /* 0x000fe400080006ff */
[----:B------:R-:W-:Y:S01]  /*0560*/  @!UP4 USHF.L.U32 UR6, UR6, 0x1, URZ ;  /* 0x000000010606c899 */ /* 0x000fe200080006ff */
[----:B------:R-:W1:Y:S03]  /*0570*/  FENCE.VIEW.ASYNC.S ;  /* 0x00000000000073c6 */ /* 0x000e660000000000 */
[----:B-1----:R1:W2:Y:S08]  /*0580*/  @!UP4 SYNCS.EXCH.64 URZ, [UR8+0x30], UR4 ;  /* 0x0000300408ffc5b2 */ /* 0x0022b00008000100 */
[----:B------:R1:W3:Y:S01]  /*0590*/  @!UP4 SYNCS.EXCH.64 URZ, [UR8+0x38], UR6 ;  /* 0x0000380608ffc5b2 */ /* 0x0002e20008000100 */
[----:B------:R-:W-:Y:S01]  /*05a0*/  NOP ;  /* 0x0000000000007918 */ /* 0x000fe20000000000 */
[----:B------:R-:W-:Y:S05]  /*05b0*/  BRA.U !UP3, `(.L_x_6) ;  /* 0x000000010b087547 */ /* 0x000fea000b800000 */
[----:B--23--:R-:W-:Y:S01]  /*05c0*/  UCGABAR_ARV ;  /* 0x00000000000079c7 */ /* 0x00cfe20008000000 */
[----:B------:R-:W-:Y:S05]  /*05d0*/  BRA `(.L_x_7) ;  /* 0x0000000000047947 */ /* 0x000fea0003800000 */
.L_x_6:
[----:B--23--:R-:W-:Y:S01]  /*05e0*/  NOP ;  /* 0x0000000000007918 */ /* 0x00cfe20000000000 */
.L_x_7:
[----:B------:R-:W-:Y:S05]  /*05f0*/  BRA.U !UP3, `(.L_x_8) ;  /* 0x000000010b0c7547 */ /* 0x000fea000b800000 */
[----:B------:R-:W-:Y:S01]  /*0600*/  UCGABAR_WAIT ;  /* 0x0000000000007dc7 */ /* 0x000fe20008000000 */
[----:B------:R-:W-:Y:S01]  /*0610*/  CCTL.IVALL ;  /* 0x00000000ff00798f */ /* 0x000fe20002000000 */
[----:B------:R-:W-:Y:S05]  /*0620*/  BRA `(.L_x_9) ;  /* 0x0000000000047947 */ /* 0x000fea0003800000 */
.L_x_8:
[----:B------:R-:W-:Y:S06]  /*0630*/  BAR.SYNC.DEFER_BLOCKING 0x0 ;  /* 0x0000000000007b1d */ /* 0x000fec0000010000 */
.L_x_9:
[----:B------:R-:W-:Y:S05]  /*0640*/  BRA.U UP4, `(.L_x_10) ;  /* 0x0000000104407547 */ /* 0x000fea000b800000 */
[----:B-1----:R-:W-:Y:S01]  /*0650*/  UMOV UR4, 0x400 ;  /* 0x0000040000047882 */ /* 0x002fe20000000000 */
[----:B------:R-:W-:Y:S01]  /*0660*/  UMOV UR8, 0x20 ;  /* 0x0000002000087882 */ /* 0x000fe20000000000 */
[----:B------:R-:W-:Y:S01]  /*0670*/  UMOV UR6, 0xc0 ;  /* 0x000000c000067882 */ /* 0x000fe20000000000 */
[----:B------:R-:W-:Y:S02]  /*0680*/  ULEA UR4, UR16, UR4, 0x18 ;  /* 0x0000000410047291 */ /* 0x000fe4000f8ec0ff */
[----:B------:R-:W-:-:S04]  /*0690*/  UIADD3 UR8, UPT, UPT, -UR8, 0x100000, URZ ;  /* 0x0010000008087890 */ /* 0x000fc8000fffe1ff */
[----:B------:R-:W-:Y:S02]  /*06a0*/  USHF.L.U32 UR9, UR8, 0xb, URZ ;  /* 0x0000000b08097899 */ /* 0x000fe400080006ff */
[----:B------:R-:W-:Y:S02]  /*06b0*/  USHF.L.U32 UR8, UR8, 0x1, URZ ;  /* 0x0000000108087899 */ /* 0x000fe400080006ff */
[----:B------:R-:W-:-:S04]  /*06c0*/  UIADD3 UR6, UPT, UPT, -UR6, 0x100000, URZ ;  /* 0x0010000006067890 */ /* 0x000fc8000fffe1ff */
[----:B------:R-:W-:Y:S02]  /*06d0*/  USHF.L.U32 UR7, UR6, 0xb, URZ ;  /* 0x0000000b06077899 */ /* 0x000fe400080006ff */
[----:B------:R-:W-:Y:S01]  /*06e0*/  USHF.L.U32 UR6, UR6, 0x1, URZ ;  /* 0x0000000106067899 */ /* 0x000fe200080006ff */
[----:B------:R-:W1:Y:S03]  /*06f0*/  FENCE.VIEW.ASYNC.S ;  /* 0x00000000000073c6 */ /* 0x000e660000000000 */
[----:B-1----:R2:W3:Y:S01]  /*0700*/  SYNCS.EXCH.64 URZ, [UR4+0x40], UR8 ;  /* 0x0000400804ff75b2 */ /* 0x0024e20008000100 */
[----:B------:R2:W4:Y:S07]  /*0710*/  SYNCS.EXCH.64 URZ, [UR4+0x48], UR8 ;  /* 0x0000480804ff75b2 */ /* 0x00052e0008000100 */
[----:B------:R2:W1:Y:S01]  /*0720*/  SYNCS.EXCH.64 URZ, [UR4+0x50], UR6 ;  /* 0x0000500604ff75b2 */ /* 0x0004620008000100 */
[----:B------:R2:W1:Y:S02]  /*0730*/  SYNCS.EXCH.64 URZ, [UR4+0x58], UR6 ;  /* 0x0000580604ff75b2 */ /* 0x0004640008000100 */
[----:B--2---:R-:W-:Y:S01]  /*0740*/  NOP ;  /* 0x0000000000007918 */ /* 0x004fe20000000000 */
.L_x_10:
[----:B------:R-:W-:Y:S01]  /*0750*/  NOP ;  /* 0x0000000000007918 */ /* 0x000fe20000000000 */
[----:B-1-34-:R-:W-:Y:S06]  /*0760*/  BAR.SYNC.DEFER_BLOCKING 0x0 ;  /* 0x0000000000007b1d */ /* 0x01afec0000010000 */
[----:B------:R-:W-:Y:S05]  /*0770*/  BRA.U !UP3, `(.L_x_11) ;  /* 0x000000010b087547 */ /* 0x000fea000b800000 */
[----:B------:R-:W-:Y:S01]  /*0780*/  UCGABAR_ARV ;  /* 0x00000000000079c7 */ /* 0x000fe20008000000 */
[----:B------:R-:W-:Y:S05]  /*0790*/  BRA `(.L_x_12) ;  /* 0x0000000000047947 */ /* 0x000fea0003800000 */
.L_x_11:
[----:B------:R-:W-:Y:S01]  /*07a0*/  NOP ;  /* 0x0000000000007918 */ /* 0x000fe20000000000 */
.L_x_12:
[----:B------:R-:W-:Y:S05]  /*07b0*/  BRA.U !UP3, `(.L_x_13) ;  /* 0x000000010b0c7547 */ /* 0x000fea000b800000 */
[----:B------:R-:W-:Y:S01]  /*07c0*/  UCGABAR_WAIT ;  /* 0x0000000000007dc7 */ /* 0x000fe20008000000 */
[----:B------:R-:W-:Y:S01]  /*07d0*/  CCTL.IVALL ;  /* 0x00000000ff00798f */ /* 0x000fe20002000000 */
[----:B------:R-:W-:Y:S05]  /*07e0*/  BRA `(.L_x_14) ;  /* 0x0000000000047947 */ /* 0x000fea0003800000 */
.L_x_13:
[----:B------:R-:W-:Y:S06]  /*07f0*/  BAR.SYNC.DEFER_BLOCKING 0x0 ;  /* 0x0000000000007b1d */ /* 0x000fec0000010000 */
.L_x_14:
[----:B------:R-:W-:-:S13]  /*0800*/  ISETP.NE.AND P0, PT, R123, 0x6, PT ;  /* 0x000000067b00780c */ /* 0x000fda0003f05270 */
[----:B------:R-:W-:Y:S05]  /*0810*/  @P0 BRA `(.L_x_15) ;  /* 0x0000000800a00947 */ /* 0x000fea0003800000 */
[----:B------:R-:W-:Y:S01]  /*0820*/  LOP3.LUT R0, R104, 0x1f, RZ, 0xc0, !PT ;  /* 0x0000001f68007812 */ /* 0x000fe200078ec0ff */
[----:B------:R-:W1:Y:S01]  /*0830*/  LDCU.64 UR4, c[0x0][0x358] ;  /* 0x00006b00ff0477ac */ /* 0x000e620008000a00 */
[----:B------:R-:W-:Y:S02]  /*0840*/  IMAD.MOV.U32 R18, RZ, RZ, 0x7fffffff ;  /* 0x7fffffffff127424 */ /* 0x000fe400078e00ff */
[C---:B------:R-:W-:Y:S01]  /*0850*/  ISETP.GT.U32.AND P0, PT, R0.reuse, 0x7, PT ;  /* 0x000000070000780c */ /* 0x040fe20003f04070 */
[----:B------:R-:W2:Y:S01]  /*0860*/  S2UR UR16, SR_CTAID.Z ;  /* 0x00000000001079c3 */ /* 0x000ea20000002700 */
[----:B------:R-:W2:Y:S01]  /*0870*/  LDCU.64 UR6, c[0x0][0x760] ;  /* 0x0000ec00ff0677ac */ /* 0x000ea20008000a00 */
[----:B------:R-:W3:Y:S01]  /*0880*/  LDCU.U8 UR15, c[0x0][0x768] ;  /* 0x0000ed00ff0f77ac */ /* 0x000ee20008000000 */
[----:B------:R-:W4:Y:S09]  /*0890*/  LDCU.U8 UR14, c[0x0][0x769] ;  /* 0x0000ed20ff0e77ac */ /* 0x000f320008000000 */
[----:B------:R-:W5:Y:S01]  /*08a0*/  @!P0 LDC.64 R2, c[0x0][0x748] ;  /* 0x0001d200ff028b82 */ /* 0x000f620000000a00 */
[----:B------:R-:W1:Y:S01]  /*08b0*/  LDCU.64 UR12, c[0x0][0x778] ;  /* 0x0000ef00ff0c77ac */ /* 0x000e620008000a00 */
[----:B------:R-:W1:Y:S01]  /*08c0*/  LDCU.U8 UR11, c[0x0][0x780] ;  /* 0x0000f000ff0b77ac */ /* 0x000e620008000000 */
[----:B------:R-:W1:Y:S01]  /*08d0*/  LDCU.U8 UR10, c[0x0][0x781] ;  /* 0x0000f020ff0a77ac */ /* 0x000e620008000000 */
[----:B------:R-:W1:Y:S01]  /*08e0*/  LDCU UR8, c[0x0][0x770] ;  /* 0x0000ee00ff0877ac */ /* 0x000e620008000800 */
[----:B------:R-:W1:Y:S01]  /*08f0*/  LDCU.U8 UR9, c[0x0][0x774] ;  /* 0x0000ee80ff0977ac */ /* 0x000e620008000000 */
[----:B-----5:R-:W-:-:S05]  /*0900*/  @!P0 IMAD.WIDE.U32 R2, R0, 0x4, R2 ;  /* 0x0000000400028825 */ /* 0x020fca00078e0002 */
[----:B-1----:R-:W5:Y:S01]  /*0910*/  @!P0 LDG.E R18, desc[UR4][R2.64] ;  /* 0x0000000402128981 */ /* 0x002f62000c1e1900 */
[----:B--2---:R-:W-:Y:S01]  /*0920*/  UIMAD.WIDE.U32 UR4, UR16, UR7, URZ ;  /* 0x00000007100472a5 */ /* 0x004fe2000f8e00ff */
[----:B------:R-:W1:Y:S01]  /*0930*/  S2UR UR17, SR_CTAID.X ;  /* 0x00000000001179c3 */ /* 0x000e620000002500 */
[----:B------:R-:W-:Y:S01]  /*0940*/  UISETP.GT.U32.AND UP0, UPT, UR16, 0xff, UPT ;  /* 0x000000ff1000788c */ /* 0x000fe2000bf04070 */
[----:B------:R-:W-:Y:S01]  /*0950*/  HFMA2 R0, -RZ, RZ, 0, 5.9604644775390625e-08 ;  /* 0x00000001ff007431 */ /* 0x000fe200000001ff */
[----:B------:R-:W-:Y:S01]  /*0960*/  UIADD3 UR4, UPT, UPT, -UR5, UR16, URZ ;  /* 0x0000001005047290 */ /* 0x000fe2000fffe1ff */
[----:B------:R-:W-:-:S03]  /*0970*/  IMAD.MOV.U32 R10, RZ, RZ, RZ ;  /* 0x000000ffff0a7224 */ /* 0x000fc600078e00ff */
[----:B---3--:R-:W-:-:S04]  /*0980*/  USHF.R.U32.HI UR4, URZ, UR15, UR4 ;  /* 0x0000000fff047299 */ /* 0x008fc80008011604 */
[----:B------:R-:W-:-:S04]  /*0990*/  UIADD3 UR4, UPT, UPT, UR5, UR4, URZ ;  /* 0x0000000405047290 */ /* 0x000fc8000fffe0ff */
[----:B----4-:R-:W-:-:S04]  /*09a0*/  USHF.R.U32.HI UR4, URZ, UR14, UR4 ;  /* 0x0000000eff047299 */ /* 0x010fc80008011604 */
[----:B------:R-:W-:-:S04]  /*09b0*/  UIADD3 UR4, UPT, UPT, -UR4, URZ, URZ ;  /* 0x000000ff04047290 */ /* 0x000fc8000fffe1ff */
[----:B------:R-:W-:-:S04]  /*09c0*/  UIMAD UR7, UR4, UR6, UR16 ;  /* 0x00000006040772a4 */ /* 0x000fc8000f8e0210 */
[----:B------:R-:W-:Y:S01]  /*09d0*/  UIMAD.WIDE.U32 UR4, UR7, UR13, URZ ;  /* 0x0000000d070472a5 */ /* 0x000fe2000f8e00ff */
[----:B------:R-:W2:Y:S03]  /*09e0*/  LDCU UR13, c[0x0][0x76c] ;  /* 0x0000ed80ff0d77ac */ /* 0x000ea60008000800 */
[----:B------:R-:W-:-:S04]  /*09f0*/  UIADD3 UR4, UPT, UPT, UR7, -UR5, URZ ;  /* 0x8000000507047290 */ /* 0x000fc8000fffe0ff */
[----:B------:R-:W-:-:S04]  /*0a00*/  USHF.R.U32.HI UR4, URZ, UR11, UR4 ;  /* 0x0000000bff047299 */ /* 0x000fc80008011604 */
[----:B------:R-:W-:-:S04]  /*0a10*/  UIADD3 UR4, UPT, UPT, UR5, UR4, URZ ;  /* 0x0000000405047290 */ /* 0x000fc8000fffe0ff */
[----:B------:R-:W-:-:S04]  /*0a20*/  USHF.R.U32.HI UR6, URZ, UR10, UR4 ;  /* 0x0000000aff067299 */ /* 0x000fc80008011604 */
[----:B------:R-:W-:Y:S01]  /*0a30*/  UIMAD.WIDE.U32 UR4, UR6, UR8, URZ ;  /* 0x00000008060472a5 */ /* 0x000fe2000f8e00ff */
[----:B------:R-:W3:Y:S03]  /*0a40*/  LDCU.U8 UR8, c[0x0][0x775] ;  /* 0x0000eea0ff0877ac */ /* 0x000ee60008000000 */
[----:B------:R-:W-:-:S04]  /*0a50*/  UIADD3 UR4, UPT, UPT, UR6, -UR5, URZ ;  /* 0x8000000506047290 */ /* 0x000fc8000fffe0ff */
[----:B------:R-:W-:-:S04]  /*0a60*/  USHF.R.U32.HI UR4, URZ, UR9, UR4 ;  /* 0x00000009ff047299 */ /* 0x000fc80008011604 */
[----:B------:R-:W-:-:S04]  /*0a70*/  UIADD3 UR4, UPT, UPT, UR5, UR4, URZ ;  /* 0x0000000405047290 */ /* 0x000fc8000fffe0ff */
[----:B---3--:R-:W-:-:S04]  /*0a80*/  USHF.R.U32.HI UR4, URZ, UR8, UR4 ;  /* 0x00000008ff047299 */ /* 0x008fc80008011604 */
[----:B------:R-:W-:-:S04]  /*0a90*/  UIADD3 UR4, UPT, UPT, -UR4, URZ, URZ ;  /* 0x000000ff04047290 */ /* 0x000fc8000fffe1ff */
[----:B--2---:R-:W-:Y:S02]  /*0aa0*/  UIMAD UR5, UR4, UR13, UR6 ;  /* 0x0000000d040572a4 */ /* 0x004fe4000f8e0206 */
[----:B-1----:R-:W-:Y:S02]  /*0ab0*/  ULOP3.LUT UR4, UR17, 0x1, URZ, 0xc0, !UPT ;  /* 0x0000000111047892 */ /* 0x002fe4000f8ec0ff */
[----:B------:R-:W-:Y:S02]  /*0ac0*/  UIADD3 UR6, UPT, UPT, -UR6, URZ, URZ ;  /* 0x000000ff06067290 */ /* 0x000fe4000fffe1ff */
[----:B------:R-:W-:Y:S02]  /*0ad0*/  UIADD3 UR5, UPT, UPT, UR5, UR5, URZ ;  /* 0x0000000505057290 */ /* 0x000fe4000fffe0ff */
[----:B------:R-:W-:Y:S02]  /*0ae0*/  UIMAD UR6, UR6, UR12, UR7 ;  /* 0x0000000c060672a4 */ /* 0x000fe4000f8e0207 */
[----:B------:R-:W-:-:S04]  /*0af0*/  ULOP3.LUT UR5, UR5, UR4, URZ, 0xfc, !UPT ;  /* 0x0000000405057292 */ /* 0x000fc8000f8efcff */
[----:B------:R-:W-:Y:S02]  /*0b00*/  MOV R5, UR6 ;  /* 0x0000000600057c02 */ /* 0x000fe40008000f00 */
[----:B------:R-:W-:Y:S01]  /*0b10*/  IMAD.U32 R4, RZ, RZ, UR5 ;  /* 0x00000005ff047e24 */ /* 0x000fe2000f8e00ff */
[----:B-----5:R1:W2:Y:S01]  /*0b20*/  SHFL.IDX PT, R2, R18, 0x7, 0x1f ;  /* 0x00e01f0012027f89 */ /* 0x0202a200000e0000 */
[----:B------:R-:W-:Y:S05]  /*0b30*/  BRA.U UP0, `(.L_x_16) ;  /* 0x0000000500647547 */ /* 0x000fea000b800000 */
[----:B------:R-:W3:Y:S01]  /*0b40*/  LDC R0, c[0x0][0x374] ;  /* 0x0000dd00ff007b82 */ /* 0x000ee20000000800 */
[----:B--2---:R-:W-:Y:S01]  /*0b50*/  SHF.R.S32.HI R17, RZ, 0x1f, R2 ;  /* 0x0000001fff117819 */ /* 0x004fe20000011402 */
[----:B------:R-:W-:Y:S02]  /*0b60*/  IMAD.U32 R19, RZ, RZ, UR16 ;  /* 0x00000010ff137e24 */ /* 0x000fe4000f8e00ff */
[----:B------:R-:W-:Y:S01]  /*0b70*/  IMAD.MOV.U32 R6, RZ, RZ, -0x1 ;  /* 0xffffffffff067424 */ /* 0x000fe200078e00ff */
[----:B------:R-:W-:Y:S01]  /*0b80*/  LEA.HI R17, R17, R2, RZ, 0x7 ;  /* 0x0000000211117211 */ /* 0x000fe200078f38ff */
[----:B------:R-:W-:Y:S02]  /*0b90*/  IMAD.MOV.U32 R10, RZ, RZ, RZ ;  /* 0x000000ffff0a7224 */ /* 0x000fe400078e00ff */
[----:B------:R-:W3:Y:S01]  /*0ba0*/  LDC R7, c[0x0][0x370] ;  /* 0x0000dc00ff077b82 */ /* 0x000ee20000000800 */
[----:B------:R-:W-:Y:S01]  /*0bb0*/  LOP3.LUT R3, R17, 0xffffff80, RZ, 0xc0, !PT ;  /* 0xffffff8011037812 */ /* 0x000fe200078ec0ff */
[----:B------:R-:W-:-:S03]  /*0bc0*/  IMAD.MOV.U32 R15, RZ, RZ, RZ ;  /* 0x000000ffff0f7224 */ /* 0x000fc600078e00ff */
[----:B------:R-:W-:-:S03]  /*0bd0*/  ISETP.NE.AND P0, PT, R2, R3, PT ;  /* 0x000000030200720c */ /* 0x000fc60003f05270 */
[----:B------:R-:W2:Y:S01]  /*0be0*/  LDC R16, c[0x0][0x378] ;  /* 0x0000de00ff107b82 */ /* 0x000ea20000000800 */
[----:B------:R-:W-:-:S07]  /*0bf0*/  ISETP.LT.AND P0, PT, R2, RZ, P0 ;  /* 0x000000ff0200720c */ /* 0x000fce0000701270 */
[----:B------:R-:W4:Y:S08]  /*0c00*/  LDC R12, c[0x0][0x770] ;  /* 0x0001dc00ff0c7b82 */ /* 0x000f300000000800 */
[----:B------:R-:W1:Y:S01]  /*0c10*/  LDC R11, c[0x0][0x76c] ;  /* 0x0001db00ff0b7b82 */ /* 0x000e620000000800 */
[----:B---3--:R-:W-:Y:S01]  /*0c20*/  IMAD R7, R0, R7, RZ ;  /* 0x0000000700077224 */ /* 0x008fe200078e02ff */
[----:B------:R-:W-:-:S02]  /*0c30*/  SHF.R.S32.HI R0, RZ, 0x7, R17 ;  /* 0x00000007ff007819 */ /* 0x000fc40000011411 */
[----:B------:R-:W-:-:S03]  /*0c40*/  LEA.HI.SX32 R17, R17, 0xffffffff, 0x19 ;  /* 0xffffffff11117811 */ /* 0x000fc600078fcaff */
[----:B------:R-:W-:Y:S01]  /*0c50*/  @!P0 IMAD.MOV R17, RZ, RZ, R0 ;  /* 0x000000ffff118224 */ /* 0x000fe200078e0200 */
[----:B------:R-:W3:Y:S01]  /*0c60*/  LDC.64 R8, c[0x0][0x760] ;  /* 0x0001d800ff087b82 */ /* 0x000ee20000000a00 */
[----:B--2---:R-:W-:Y:S02]  /*0c70*/  IMAD R16, R7, R16, RZ ;  /* 0x0000001007107224 */ /* 0x004fe400078e02ff */
[----:B------:R-:W-:-:S03]  /*0c80*/  IMAD.MOV.U32 R0, RZ, RZ, 0x1 ;  /* 0x00000001ff007424 */ /* 0x000fc600078e00ff */
[----:B------:R-:W-:Y:S02]  /*0c90*/  LEA.HI R16, R16, R16, RZ, 0x1 ;  /* 0x0000001010107211 */ /* 0x000fe400078f08ff */
[----:B------:R-:W2:Y:S02]  /*0ca0*/  LDC.64 R2, c[0x0][0x778] ;  /* 0x0001de00ff027b82 */ /* 0x000ea40000000a00 */
[----:B----4-:R-:W-:-:S07]  /*0cb0*/  SHF.R.S32.HI R16, RZ, 0x1, R16 ;  /* 0x00000001ff107819 */ /* 0x010fce0000011410 */
.L_x_21:
[----:B------:R-:W-:-:S13]  /*0cc0*/  ISETP.GE.AND P0, PT, R4, R17, PT ;  /* 0x000000110400720c */ /* 0x000fda0003f06270 */
[----:B------:R-:W-:Y:S05]  /*0cd0*/  @P0 BRA `(.L_x_17) ;  /* 0x0000000000940947 */ /* 0x000fea0003800000 */
[----:B------:R-:W-:-:S04]  /*0ce0*/  SHF.L.U32 R7, R4, 0x7, RZ ;  /* 0x0000000704077819 */ /* 0x000fc800000006ff */
[----:B------:R-:W-:-:S13]  /*0cf0*/  ISETP.GE.AND P0, PT, R7, R15, PT ;  /* 0x0000000f0700720c */ /* 0x000fda0003f06270 */
[----:B------:R-:W-:Y:S05]  /*0d00*/  @!P0 BRA `(.L_x_18) ;  /* 0x0000000000388947 */ /* 0x000fea0003800000 */
[----:B------:R-:W-:Y:S01]  /*0d10*/  VIADD R13, R6, 0x1 ;  /* 0x00000001060d7836 */ /* 0x000fe20000000000 */
[----:B------:R-:W-:-:S04]  /*0d20*/  MOV R6, 0xffffffff ;  /* 0xffffffff00067802 */ /* 0x000fc80000000f00 */
[----:B------:R-:W-:-:S13]  /*0d30*/  ISETP.GT.U32.AND P0, PT, R13, 0x1f, PT ;  /* 0x0000001f0d00780c */ /* 0x000fda0003f04070 */
[----:B------:R-:W-:Y:S05]  /*0d40*/  @P0 BRA `(.L_x_19) ;  /* 0x0000000000240947 */ /* 0x000fea0003800000 */
[----:B------:R-:W-:Y:S01]  /*0d50*/  ISETP.GT.AND P0, PT, R18, R7, PT ;  /* 0x000000071200720c */ /* 0x000fe20003f04270 */
[----:B------:R-:W-:-:S05]  /*0d60*/  IMAD.MOV.U32 R6, RZ, RZ, -0x1 ;  /* 0xffffffffff067424 */ /* 0x000fca00078e00ff */
[----:B------:R-:W-:-:S07]  /*0d70*/  SHF.L.U32 R6, R6, R13, RZ ;  /* 0x0000000d06067219 */ /* 0x000fce00000006ff */
[----:B------:R-:W-:-:S04]  /*0d80*/  VOTE.ANY R7, PT, P0 ;  /* 0x0000000000077806 */ /* 0x000fc800000e0100 */
[----:B------:R-:W-:-:S05]  /*0d90*/  LOP3.LUT P0, R7, R7, RZ, R6, 0xa0, !PT ;  /* 0x000000ff07077212 */ /* 0x000fca000780a006 */
[----:B------:R-:W-:-:S05]  /*0da0*/  VIADD R6, R7, 0xffffffff ;  /* 0xffffffff07067836 */ /* 0x000fca0000000000 */
[----:B------:R-:W-:-:S04]  /*0db0*/  LOP3.LUT R7, R7, R6, RZ, 0xc, !PT ;  /* 0x0000000607077212 */ /* 0x000fc800078e0cff */
[----:B------:R-:W4:Y:S02]  /*0dc0*/  POPC R6, R7 ;  /* 0x0000000700067309 */ /* 0x000f240000000000 */
[----:B----4-:R-:W-:-:S07]  /*0dd0*/  SEL R6, R6, 0xffffffff, P0 ;  /* 0xffffffff06067807 */ /* 0x010fce0000000000 */
.L_x_19:
[----:B------:R4:W3:Y:S02]  /*0de0*/  SHFL.IDX PT, R15, R18, R6, 0x1f ;  /* 0x00001f06120f7589 */ /* 0x0008e400000e0000 */
.L_x_18:
[----:B------:R-:W5:Y:S01]  /*0df0*/  S2R R13, SR_CgaCtaId ;  /* 0x00000000000d7919 */ /* 0x000f620000008800 */
[----:B------:R-:W-:Y:S01]  /*0e00*/  MOV R14, 0x400 ;  /* 0x00000400000e7802 */ /* 0x000fe20000000f00 */
[----:B------:R-:W-:-:S03]  /*0e10*/  IMAD.U32 R21, R0, -0x80000000, RZ ;  /* 0x8000000000157824 */ /* 0x000fc600078e00ff */
[----:B-----5:R-:W-:-:S05]  /*0e20*/  LEA R13, R13, R14, 0x18 ;  /* 0x0000000e0d0d7211 */ /* 0x020fca00078ec0ff */
[----:B------:R-:W-:-:S04]  /*0e30*/  IMAD R14, R10, 0x8, R13 ;  /* 0x000000080a0e7824 */ /* 0x000fc800078e020d */
[----:B------:R-:W5:Y:S02]  /*0e40*/  SYNCS.PHASECHK.TRANS64.TRYWAIT P0, [R14+URZ+0x50], R21 ;  /* 0x000050150e0075a7 */ /* 0x000f6400080011ff */
[----:B-----5:R-:W-:Y:S05]  /*0e50*/  @!P0 BRA `(.L_x_20) ;  /* 0x0000003800e48947 */ /* 0x020fea0003800000 */
.L_x_70:
[----:B------:R-:W-:Y:S01]  /*0e60*/  ELECT P0, URZ, PT ;  /* 0x0000000000ff782f */ /* 0x000fe20003800000 */
[----:B------:R-:W-:-:S12]  /*0e70*/  IMAD.MOV.U32 R7, RZ, RZ, 0x1 ;  /* 0x00000001ff077424 */ /* 0x000fd800078e00ff */
[C---:B------:R-:W-:Y:S02]  /*0e80*/  @P0 IMAD R13, R10.reuse, 0x10, R13 ;  /* 0x000000100a0d0824 */ /* 0x040fe400078e020d */
[----:B------:R-:W-:-:S03]  /*0e90*/  VIADD R10, R10, 0x1 ;  /* 0x000000010a0a7836 */ /* 0x000fc60000000000 */
[----:B------:R4:W-:Y:S02]  /*0ea0*/  @P0 STS.128 [R13+0x2ec10], R4 ;  /* 0x02ec10040d000388 */ /* 0x0009e40000000c00 */
[----:B------:R-:W-:Y:S01]  /*0eb0*/  ISETP.NE.AND P0, PT, R10, 0x2, PT ;  /* 0x000000020a00780c */ /* 0x000fe20003f05270 */
[----:B------:R5:W-:Y:S06]  /*0ec0*/  MEMBAR.ALL.CTA ;  /* 0x0000000000007992 */ /* 0x000bec0000008000 */
[----:B-----5:R-:W5:Y:S01]  /*0ed0*/  FENCE.VIEW.ASYNC.S ;  /* 0x00000000000073c6 */ /* 0x020f620000000000 */
[----:B----4-:R-:W-:-:S02]  /*0ee0*/  SEL R21, RZ, 0x1, P0 ;  /* 0x00000001ff157807 */ /* 0x010fc40000000000 */
[----:B------:R-:W-:Y:S02]  /*0ef0*/  SEL R10, R10, RZ, P0 ;  /* 0x000000ff0a0a7207 */ /* 0x000fe40000000000 */
[----:B------:R-:W-:Y:S01]  /*0f00*/  LOP3.LUT R0, R0, R21, RZ, 0x3c, !PT ;  /* 0x0000001500007212 */ /* 0x000fe200078e3cff */
[----:B-----5:R-:W-:Y:S06]  /*0f10*/  BAR.SYNC.DEFER_BLOCKING 0x4, 0x20 ;  /* 0x0100800000007b1d */ /* 0x020fec0000010000 */
[----:B------:R4:W-:Y:S02]  /*0f20*/  SYNCS.ARRIVE.TRANS64.ART0 RZ, [R14+URZ+0x40], R7 ;  /* 0x000040070eff79a7 */ /* 0x0009e400085000ff */
.L_x_17:
[----:B------:R-:W-:-:S04]  /*0f30*/  IMAD.IADD R19, R16, 0x1, R19 ;  /* 0x0000000110137824 */ /* 0x000fc800078e0213 */
[C---:B---3--:R-:W-:Y:S01]  /*0f40*/  IMAD.HI.U32 R5, R19.reuse, R9, RZ ;  /* 0x0000000913057227 */ /* 0x048fe200078e00ff */
[----:B------:R-:W-:-:S04]  /*0f50*/  ISETP.GE.AND P0, PT, R19, 0x100, PT ;  /* 0x000001001300780c */ /* 0x000fc80003f06270 */
[----:B------:R-:W-:-:S04]  /*0f60*/  IADD3 R4, PT, PT, R19, -R5, RZ ;  /* 0x8000000513047210 */ /* 0x000fc80007ffe0ff */
[----:B------:R-:W-:-:S05]  /*0f70*/  SHF.R.U32.HI R4, RZ, UR15, R4 ;  /* 0x0000000fff047c19 */ /* 0x000fca0008011604 */
[----:B------:R-:W-:-:S05]  /*0f80*/  IMAD.IADD R4, R5, 0x1, R4 ;  /* 0x0000000105047824 */ /* 0x000fca00078e0204 */
[----:B----4-:R-:W-:-:S04]  /*0f90*/  SHF.R.U32.HI R14, RZ, UR14, R4 ;  /* 0x0000000eff0e7c19 */ /* 0x010fc80008011604 */
[----:B------:R-:W-:-:S05]  /*0fa0*/  IADD3 R14, PT, PT, -R14, RZ, RZ ;  /* 0x000000ff0e0e7210 */ /* 0x000fca0007ffe1ff */
[----:B------:R-:W-:-:S04]  /*0fb0*/  IMAD R14, R8, R14, R19 ;  /* 0x0000000e080e7224 */ /* 0x000fc800078e0213 */
[----:B--2---:R-:W-:-:S04]  /*0fc0*/  IMAD.HI.U32 R5, R14, R3, RZ ;  /* 0x000000030e057227 */ /* 0x004fc800078e00ff */
[----:B------:R-:W-:-:S05]  /*0fd0*/  IMAD.IADD R4, R14, 0x1, -R5 ;  /* 0x000000010e047824 */ /* 0x000fca00078e0a05 */
[----:B------:R-:W-:-:S04]  /*0fe0*/  SHF.R.U32.HI R4, RZ, UR11, R4 ;  /* 0x0000000bff047c19 */ /* 0x000fc80008011604 */
[----:B------:R-:W-:-:S04]  /*0ff0*/  IADD3 R5, PT, PT, R5, R4, RZ ;  /* 0x0000000405057210 */ /* 0x000fc80007ffe0ff */
[----:B------:R-:W-:-:S05]  /*1000*/  SHF.R.U32.HI R5, RZ, UR10, R5 ;  /* 0x0000000aff057c19 */ /* 0x000fca0008011605 */
[----:B------:R-:W-:-:S04]  /*1010*/  IMAD.HI.U32 R7, R5, R12, RZ ;  /* 0x0000000c05077227 */ /* 0x000fc800078e00ff */
[----:B------:R-:W-:-:S05]  /*1020*/  IMAD.IADD R4, R5, 0x1, -R7 ;  /* 0x0000000105047824 */ /* 0x000fca00078e0a07 */
[----:B------:R-:W-:-:S04]  /*1030*/  SHF.R.U32.HI R4, RZ, UR9, R4 ;  /* 0x00000009ff047c19 */ /* 0x000fc80008011604 */
[----:B------:R-:W-:-:S04]  /*1040*/  IADD3 R4, PT, PT, R7, R4, RZ ;  /* 0x0000000407047210 */ /* 0x000fc80007ffe0ff */
[----:B------:R-:W-:-:S05]  /*1050*/  SHF.R.U32.HI R4, RZ, UR8, R4 ;  /* 0x00000008ff047c19 */ /* 0x000fca0008011604 */
[----:B------:R-:W-:-:S04]  /*1060*/  IMAD.MOV R4, RZ, RZ, -R4 ;  /* 0x000000ffff047224 */ /* 0x000fc800078e0a04 */
[----:B-1----:R-:W-:Y:S01]  /*1070*/  IMAD R4, R11, R4, R5 ;  /* 0x000000040b047224 */ /* 0x002fe200078e0205 */
[----:B------:R-:W-:-:S03]  /*1080*/  IADD3 R5, PT, PT, -R5, RZ, RZ ;  /* 0x000000ff05057210 */ /* 0x000fc60007ffe1ff */
[----:B------:R-:W-:Y:S02]  /*1090*/  IMAD.IADD R4, R4, 0x1, R4 ;  /* 0x0000000104047824 */ /* 0x000fe400078e0204 */
[----:B------:R-:W-:-:S03]  /*10a0*/  IMAD R5, R2, R5, R14 ;  /* 0x0000000502057224 */ /* 0x000fc600078e020e */
[----:B------:R-:W-:Y:S01]  /*10b0*/  LOP3.LUT R4, R4, UR4, RZ, 0xfc, !PT ;  /* 0x0000000404047c12 */ /* 0x000fe2000f8efcff */
[----:B------:R-:W-:Y:S06]  /*10c0*/  @!P0 BRA `(.L_x_21) ;  /* 0xfffffff800fc8947 */ /* 0x000fec000383ffff */
.L_x_16:
[----:B------:R-:W3:Y:S01]  /*10d0*/  S2UR UR16, SR_CgaCtaId ;  /* 0x00000000001079c3 */ /* 0x000ee20000008800 */
[----:B------:R-:W-:Y:S01]  /*10e0*/  UMOV UR4, 0x400 ;  /* 0x0000040000047882 */ /* 0x000fe20000000000 */
[----:B------:R-:W-:Y:S01]  /*10f0*/  IMAD.U32 R6, R0, -0x80000000, RZ ;  /* 0x8000000000067824 */ /* 0x000fe200078e00ff */
[C---:B------:R-:W-:Y:S01]  /*1100*/  ISETP.NE.AND P0, PT, R10.reuse, 0x1, PT ;  /* 0x000000010a00780c */ /* 0x040fe20003f05270 */
[----:B------:R-:W-:-:S05]  /*1110*/  VIADD R3, R10, 0x2 ;  /* 0x000000020a037836 */ /* 0x000fca0000000000 */
[----:B------:R-:W-:Y:S01]  /*1120*/  SEL R3, R3, 0x1, P0 ;  /* 0x0000000103037807 */ /* 0x000fe20000000000 */
[----:B---3--:R-:W-:-:S06]  /*1130*/  ULEA UR4, UR16, UR4, 0x18 ;  /* 0x0000000410047291 */ /* 0x008fcc000f8ec0ff */
[----:B--2---:R-:W-:-:S04]  /*1140*/  LEA R2, R10, UR4, 0x3 ;  /* 0x000000040a027c11 */ /* 0x004fc8000f8e18ff */
[----:B------:R-:W2:Y:S02]  /*1150*/  SYNCS.PHASECHK.TRANS64.TRYWAIT P1, [R2+URZ+0x50], R6 ;  /* 0x00005006020075a7 */ /* 0x000ea400080211ff */
[----:B--2---:R-:W-:Y:S05]  /*1160*/  @!P1 BRA `(.L_x_22) ;  /* 0x0000003800389947 */ /* 0x004fea0003800000 */
.L_x_72:
[----:B------:R-:W-:Y:S02]  /*1170*/  ELECT P2, URZ, PT ;  /* 0x0000000000ff782f */ /* 0x000fe40003840000 */
[C---:B------:R-:W-:Y:S01]  /*1180*/  ISETP.NE.AND P0, PT, R3.reuse, 0x2, PT ;  /* 0x000000020300780c */ /* 0x040fe20003f05270 */
[----:B--2---:R-:W-:Y:S02]  /*1190*/  IMAD.MOV.U32 R7, RZ, RZ, RZ ;  /* 0x000000ffff077224 */ /* 0x004fe400078e00ff */
[----:B------:R-:W-:Y:S01]  /*11a0*/  IMAD.MOV.U32 R11, RZ, RZ, 0x1 ;  /* 0x00000001ff0b7424 */ /* 0x000fe200078e00ff */
[----:B------:R-:W-:Y:S02]  /*11b0*/  ISETP.EQ.XOR P1, PT, R10, 0x1, !P0 ;  /* 0x000000010a00780c */ /* 0x000fe40004722a70 */
[----:B------:R-:W-:Y:S02]  /*11c0*/  SEL R3, R3, RZ, P0 ;  /* 0x000000ff03037207 */ /* 0x000fe40000000000 */
[----:B------:R-:W-:-:S02]  /*11d0*/  SEL R9, RZ, 0x1, !P1 ;  /* 0x00000001ff097807 */ /* 0x000fc40004800000 */
[----:B------:R-:W-:Y:S02]  /*11e0*/  LEA R3, R3, UR4, 0x3 ;  /* 0x0000000403037c11 */ /* 0x000fe4000f8e18ff */
[----:B------:R-:W-:Y:S01]  /*11f0*/  @P2 LEA R10, R10, UR4, 0x4 ;  /* 0x000000040a0a2c11 */ /* 0x000fe2000f8e20ff */
[----:B------:R-:W-:Y:S01]  /*1200*/  @P2 IMAD.MOV.U32 R6, RZ, RZ, -0x1 ;  /* 0xffffffffff062424 */ /* 0x000fe200078e00ff */
[----:B------:R-:W-:-:S04]  /*1210*/  LOP3.LUT R9, R0, R9, RZ, 0x3c, !PT ;  /* 0x0000000900097212 */ /* 0x000fc800078e3cff */
[----:B------:R2:W-:Y:S01]  /*1220*/  @P2 STS.128 [R10+0x2ec10], R4 ;  /* 0x02ec10040a002388 */ /* 0x0005e20000000c00 */
[----:B------:R-:W-:Y:S01]  /*1230*/  IMAD.U32 R8, R9, -0x80000000, RZ ;  /* 0x8000000009087824 */ /* 0x000fe200078e00ff */
[----:B------:R3:W-:Y:S06]  /*1240*/  MEMBAR.ALL.CTA ;  /* 0x0000000000007992 */ /* 0x0007ec0000008000 */
[----:B---3--:R-:W3:Y:S02]  /*1250*/  FENCE.VIEW.ASYNC.S ;  /* 0x00000000000073c6 */ /* 0x008ee40000000000 */
[----:B---3--:R-:W-:Y:S06]  /*1260*/  BAR.SYNC.DEFER_BLOCKING 0x4, 0x20 ;  /* 0x0100800000007b1d */ /* 0x008fec0000010000 */
[----:B------:R2:W-:Y:S01]  /*1270*/  SYNCS.ARRIVE.TRANS64.ART0 RZ, [R2+URZ+0x40], R11 ;  /* 0x0000400b02ff79a7 */ /* 0x0005e200085000ff */
[----:B------:R-:W3:Y:S02]  /*1280*/  SYNCS.PHASECHK.TRANS64.TRYWAIT P0, [R3+URZ+0x50], R8 ;  /* 0x00005008030075a7 */ /* 0x000ee400080011ff */
[----:B--23--:R-:W-:Y:S05]  /*1290*/  @!P0 BRA `(.L_x_23) ;  /* 0x0000003800048947 */ /* 0x00cfea0003800000 */
.L_x_15:
[----:B------:R-:W-:-:S13]  /*12a0*/  ISETP.NE.AND P0, PT, R123, 0x5, PT ;  /* 0x000000057b00780c */ /* 0x000fda0003f05270 */
[----:B------:R-:W-:Y:S05]  /*12b0*/  @P0 BRA `(.L_x_24) ;  /* 0x0000000400f80947 */ /* 0x000fea0003800000 */
[----:B------:R-:W-:Y:S02]  /*12c0*/  UMOV UR6, 0x400 ;  /* 0x0000040000067882 */ /* 0x000fe40000000000 */
[----:B------:R-:W-:-:S09]  /*12d0*/  ULEA UR6, UR16, UR6, 0x18 ;  /* 0x0000000610067291 */ /* 0x000fd2000f8ec0ff */
[----:B------:R-:W3:Y:S02]  /*12e0*/  SYNCS.PHASECHK.TRANS64.TRYWAIT P0, [UR6+0x40], RZ ;  /* 0x000040ffff0075a7 */ /* 0x000ee40008001106 */
[----:B---3--:R-:W-:Y:S05]  /*12f0*/  @!P0 BRA `(.L_x_25) ;  /* 0x0000003800048947 */ /* 0x008fea0003800000 */
.L_x_75:
[----:B------:R-:W4:Y:S01]  /*1300*/  LDS.128 R4, [UR6+0x2ec10] ;  /* 0x02ec1006ff047984 */ /* 0x000f220008000c00 */
[----:B---3--:R-:W-:Y:S01]  /*1310*/  HFMA2 R0, -RZ, RZ, 0, 5.9604644775390625e-08 ;  /* 0x00000001ff007431 */ /* 0x008fe200000001ff */
[----:B------:R-:W-:Y:S01]  /*1320*/  UMOV UR14, 0x1 ;  /* 0x00000001000e7882 */ /* 0x000fe20000000000 */
[----:B------:R-:W-:Y:S01]  /*1330*/  UMOV UR4, URZ ;  /* 0x000000ff00047c82 */ /* 0x000fe20008000000 */
[----:B------:R3:W-:Y:S06]  /*1340*/  MEMBAR.ALL.CTA ;  /* 0x0000000000007992 */ /* 0x0007ec0000008000 */
[----:B---3--:R-:W3:Y:S02]  /*1350*/  FENCE.VIEW.ASYNC.S ;  /* 0x00000000000073c6 */ /* 0x008ee40000000000 */
[----:B---3--:R3:W-:Y:S01]  /*1360*/  SYNCS.ARRIVE.TRANS64.ART0 RZ, [UR6+0x50], R0 ;  /* 0x00005000ffff79a7 */ /* 0x0087e20008500006 */
[----:B----4-:R-:W-:-:S13]  /*1370*/  ISETP.NE.AND P0, PT, R7, 0x1, PT ;  /* 0x000000010700780c */ /* 0x010fda0003f05270 */
[----:B---3--:R-:W-:Y:S05]  /*1380*/  @P0 BRA `(.L_x_26) ;  /* 0x0000000400840947 */ /* 0x008fea0003800000 */
[----:B------:R-:W3:Y:S01]  /*1390*/  LDCU.64 UR4, c[0x0][0x348] ;  /* 0x00006900ff0477ac */ /* 0x000ee20008000a00 */
[----:B------:R-:W-:Y:S01]  /*13a0*/  R2UR UR12, R5 ;  /* 0x00000000050c72ca */ /* 0x000fe200000e0000 */
[----:B------:R-:W-:Y:S01]  /*13b0*/  IMAD.MOV.U32 R8, RZ, RZ, 0x1 ;  /* 0x00000001ff087424 */ /* 0x000fe200078e00ff */
[----:B------:R-:W-:Y:S01]  /*13c0*/  R2UR UR20, R4 ;  /* 0x00000000041472ca */ /* 0x000fe200000e0000 */
[----:B------:R-:W-:Y:S01]  /*13d0*/  IMAD.MOV.U32 R2, RZ, RZ, RZ ;  /* 0x000000ffff027224 */ /* 0x000fe200078e00ff */
[----:B------:R-:W-:Y:S01]  /*13e0*/  R2UR UR28, R6 ;  /* 0x00000000061c72ca */ /* 0x000fe200000e0000 */
[----:B------:R-:W-:Y:S01]  /*13f0*/  UMOV UR14, 0x1 ;  /* 0x00000001000e7882 */ /* 0x000fe20000000000 */
[----:B------:R-:W-:Y:S01]  /*1400*/  UMOV UR18, URZ ;  /* 0x000000ff00127c82 */ /* 0x000fe20008000000 */
[----:B------:R-:W-:Y:S01]  /*1410*/  UMOV UR10, URZ ;  /* 0x000000ff000a7c82 */ /* 0x000fe20008000000 */
[----:B---3--:R-:W-:Y:S02]  /*1420*/  UIADD3 UR38, UP3, UPT, UR4, 0x40, URZ ;  /* 0x0000004004267890 */ /* 0x008fe4000ff7e0ff */
[----:B------:R-:W-:-:S02]  /*1430*/  UIADD3 UR36, UP2, UPT, UR4, 0xc0, URZ ;  /* 0x000000c004247890 */ /* 0x000fc4000ff5e0ff */
[----:B------:R-:W-:Y:S02]  /*1440*/  UIADD3 UR30, UP1, UPT, UR4, 0x140, URZ ;  /* 0x00000140041e7890 */ /* 0x000fe4000ff3e0ff */
[----:B------:R-:W-:Y:S02]  /*1450*/  UIADD3 UR22, UP0, UPT, UR4, 0x1c0, URZ ;  /* 0x000001c004167890 */ /* 0x000fe4000ff1e0ff */
[----:B------:R-:W-:Y:S02]  /*1460*/  UIADD3.X UR39, UPT, UPT, URZ, UR5, URZ, UP3, !UPT ;  /* 0x00000005ff277290 */ /* 0x000fe40009ffe4ff */
[----:B------:R-:W-:Y:S02]  /*1470*/  UIADD3.X UR37, UPT, UPT, URZ, UR5, URZ, UP2, !UPT ;  /* 0x00000005ff257290 */ /* 0x000fe400097fe4ff */
[----:B------:R-:W-:Y:S02]  /*1480*/  UIADD3.X UR31, UPT, UPT, URZ, UR5, URZ, UP1, !UPT ;  /* 0x00000005ff1f7290 */ /* 0x000fe40008ffe4ff */
[----:B------:R-:W-:Y:S01]  /*1490*/  UIADD3.X UR23, UPT, UPT, URZ, UR5, URZ, UP0, !UPT ;  /* 0x00000005ff177290 */ /* 0x000fe200087fe4ff */
[----:B------:R-:W-:-:S11]  /*14a0*/  UMOV UR4, URZ ;  /* 0x000000ff00047c82 */ /* 0x000fd60008000000 */
.L_x_31:
[----:B------:R-:W-:Y:S01]  /*14b0*/  USHF.L.U32 UR5, UR14, 0x1f, URZ ;  /* 0x0000001f0e057899 */ /* 0x000fe200080006ff */
[----:B------:R-:W-:Y:S01]  /*14c0*/  HFMA2 R4, -RZ, RZ, 0, -128 ;  /* 0x0000d800ff047431 */ /* 0x000fe200000001ff */
[----:B------:R-:W-:Y:S02]  /*14d0*/  ULEA UR7, UR4, UR6, 0x3 ;  /* 0x0000000604077291 */ /* 0x000fe4000f8e18ff */
[----:B------:R-:W-:Y:S02]  /*14e0*/  ULEA UR27, UR12, UR53, 0x1 ;  /* 0x000000350c1b7291 */ /* 0x000fe4000f8e08ff */
[----:B--2---:R-:W-:Y:S01]  /*14f0*/  MOV R3, UR5 ;  /* 0x0000000500037c02 */ /* 0x004fe20008000f00 */
[----:B------:R-:W-:Y:S02]  /*1500*/  USHF.L.U32 UR35, UR20, 0x7, URZ ;  /* 0x0000000714237899 */ /* 0x000fe400080006ff */
[----:B------:R-:W-:Y:S02]  /*1510*/  UIADD3 UR12, UPT, UPT, UR53, UR12, UR12 ;  /* 0x0000000c350c7290 */ /* 0x000fe4000fffe00c */
[----:B------:R2:W3:Y:S01]  /*1520*/  SYNCS.PHASECHK.TRANS64.TRYWAIT P2, [UR7+0x18], R3 ;  /* 0x00001803ff0075a7 */ /* 0x0004e20008041107 */
[----:B------:R-:W-:Y:S01]  /*1530*/  USHF.L.U32 UR27, UR27, 0x7, URZ ;  /* 0x000000071b1b7899 */ /* 0x000fe200080006ff */
[----:B------:R-:W-:-:S11]  /*1540*/  UMOV UR7, URZ ;  /* 0x000000ff00077c82 */ /* 0x000fd60008000000 */
.L_x_29:
[----:B----4-:R-:W-:Y:S02]  /*1550*/  USHF.L.U32 UR11, UR4, 0x10, URZ ;  /* 0x00000010040b7899 */ /* 0x010fe400080006ff */
[----:B------:R-:W-:Y:S02]  /*1560*/  UIADD3 UR5, UPT, UPT, UR4, 0x1, URZ ;  /* 0x0000000104057890 */ /* 0x000fe4000fffe0ff */
[----:B------:R-:W-:Y:S02]  /*1570*/  USHF.L.U32 UR8, UR4, 0xf, URZ ;  /* 0x0000000f04087899 */ /* 0x000fe400080006ff */
[----:B------:R-:W-:Y:S02]  /*1580*/  ULEA UR9, UR4, UR53, 0x1 ;  /* 0x0000003504097291 */ /* 0x000fe4000f8e08ff */
[----:B------:R-:W-:Y:S02]  /*1590*/  USHF.L.U32 UR34, UR7, 0x8, URZ ;  /* 0x0000000807227899 */ /* 0x000fe400080006ff */
[----:B------:R-:W-:-:S02]  /*15a0*/  ULEA UR33, UR4, UR6, 0x3 ;  /* 0x0000000604217291 */ /* 0x000fc4000f8e18ff */
[----:B------:R-:W-:Y:S02]  /*15b0*/  USHF.R.S32.HI UR11, URZ, 0x1, UR11 ;  /* 0x00000001ff0b7899 */ /* 0x000fe4000801140b */
[----:B------:R-:W-:Y:S02]  /*15c0*/  UISETP.NE.AND UP0, UPT, UR5, 0x3, UPT ;  /* 0x000000030500788c */ /* 0x000fe4000bf05270 */
[----:B------:R-:W-:Y:S02]  /*15d0*/  ULEA UR16, UR4, UR6, 0xb ;  /* 0x0000000604107291 */ /* 0x000fe4000f8e58ff */
[----:B------:R-:W-:Y:S02]  /*15e0*/  ULEA.HI.SX32 UR8, UR8, UR6, 0x1f ;  /* 0x0000000608087291 */ /* 0x000fe4000f8ffaff */
[----:B------:R-:W-:Y:S02]  /*15f0*/  ULEA UR24, UR53, UR11, 0xe ;  /* 0x0000000b35187291 */ /* 0x000fe4000f8e70ff */
[----:B------:R-:W-:-:S02]  /*1600*/  ULEA UR15, UR9, UR6, 0xb ;  /* 0x00000006090f7291 */ /* 0x000fc4000f8e58ff */
[----:B------:R-:W-:Y:S02]  /*1610*/  USEL UR4, UR5, URZ, UP0 ;  /* 0x000000ff05047287 */ /* 0x000fe40008000000 */
[----:B------:R-:W-:Y:S01]  /*1620*/  USEL UR11, URZ, 0x1, UP0 ;  /* 0x00000001ff0b7887 */ /* 0x000fe20008000000 */
[----:B------:R-:W-:Y:S01]  /*1630*/  UMOV UR21, 0x30000 ;  /* 0x0003000000157882 */ /* 0x000fe20000000000 */
[----:B------:R-:W-:Y:S02]  /*1640*/  USHF.L.U32 UR19, UR7, 0x2, URZ ;  /* 0x0000000207137899 */ /* 0x000fe400080006ff */
[----:B------:R-:W-:Y:S02]  /*1650*/  UIADD3 UR16, UPT, UPT, UR16, 0x2a400, URZ ;  /* 0x0002a40010107890 */ /* 0x000fe4000fffe0ff */
[----:B------:R-:W-:Y:S02]  /*1660*/  UIADD3 UR32, UPT, UPT, UR8, 0x6400, URZ ;  /* 0x0000640008207890 */ /* 0x000fe4000fffe0ff */
[----:B------:R-:W-:Y:S01]  /*1670*/  UISETP.GT.U32.AND UP0, UPT, UR7, 0xe, UPT ;  /* 0x0000000e0700788c */ /* 0x000fe2000bf04070 */
[----:B------:R-:W-:Y:S01]  /*1680*/  UMOV UR13, UR28 ;  /* 0x0000001c000d7c82 */ /* 0x000fe20008000000 */
[----:B------:R-:W-:Y:S01]  /*1690*/  UMOV UR25, UR33 ;  /* 0x0000002100197c82 */ /* 0x000fe20008000000 */
[----:B------:R-:W-:Y:S01]  /*16a0*/  UMOV UR26, UR34 ;  /* 0x00000022001a7c82 */ /* 0x000fe20008000000 */
[----:B------:R-:W-:Y:S01]  /*16b0*/  UMOV UR17, UR33 ;  /* 0x0000002100117c82 */ /* 0x000fe20008000000 */
[----:B------:R-:W-:Y:S01]  /*16c0*/  UMOV UR9, UR33 ;  /* 0x0000002100097c82 */ /* 0x000fe20008000000 */
[----:B--23--:R-:W-:Y:S05]  /*16d0*/  @P2 BRA `(.L_x_27) ;  /* 0x0000000000102947 */ /* 0x00cfea0003800000 */
[----:B------:R-:W-:-:S06]  /*16e0*/  USHF.L.U32 UR5, UR14, 0x1f, URZ ;  /* 0x0000001f0e057899 */ /* 0x000fcc00080006ff */
[----:B--2---:R-:W-:-:S04]  /*16f0*/  MOV R3, UR5 ;  /* 0x0000000500037c02 */ /* 0x004fc80008000f00 */
[----:B------:R-:W2:Y:S02]  /*1700*/  SYNCS.PHASECHK.TRANS64.TRYWAIT P0, [UR33+0x18], R3 ;  /* 0x00001803ff0075a7 */ /* 0x000ea40008001121 */
[----:B--2---:R-:W-:Y:S05]  /*1710*/  @!P0 BRA `(.L_x_28) ;  /* 0x0000003400148947 */ /* 0x004fea0003800000 */
.L_x_27:
[----:B------:R-:W-:Y:S02]  /*1720*/  ELECT P1, URZ, PT ;  /* 0x0000000000ff782f */ /* 0x000fe40003820000 */
[----:B------:R-:W-:Y:S01]  /*1730*/  PLOP3.LUT P0, PT, PT, PT, UP0, 0x80, 0x8 ;  /* 0x000000000008781c */ /* 0x000fe20003f0f008 */
[----:B------:R-:W-:Y:S01]  /*1740*/  UIADD3 UR24, UPT, UPT, UR6, UR24, URZ ;  /* 0x0000001806187290 */ /* 0x000fe2000fffe0ff */
[----:B------:R-:W-:Y:S01]  /*1750*/  PLOP3.LUT P2, PT, PT, PT, PT, 0x80, 0x8 ;  /* 0x000000000008781c */ /* 0x000fe20003f4f070 */
[----:B------:R-:W-:Y:S02]  /*1760*/  ULOP3.LUT UR14, UR14, UR11, URZ, 0x3c, !UPT ;  /* 0x0000000b0e0e7292 */ /* 0x000fe4000f8e3cff */
[----:B------:R-:W-:Y:S02]  /*1770*/  UIADD3 UR24, UPT, UPT, UR24, 0x12400, URZ ;  /* 0x0001240018187890 */ /* 0x000fe4000fffe0ff */
[----:B------:R-:W-:Y:S02]  /*1780*/  UIADD3 UR8, UPT, UPT, UR15, 0x2bc00, URZ ;  /* 0x0002bc000f087890 */ /* 0x000fe4000fffe0ff */
[----:B------:R-:W-:-:S02]  /*1790*/  @!UP0 USHF.L.U32 UR5, UR14, 0x1f, URZ ;  /* 0x0000001f0e058899 */ /* 0x000fc400080006ff */
[----:B------:R-:W-:Y:S01]  /*17a0*/  @!UP0 ULEA UR15, UR4, UR6, 0x3 ;  /* 0x00000006040f8291 */ /* 0x000fe2000f8e18ff */
[----:B------:R4:W-:Y:S01]  /*17b0*/  @P1 SYNCS.ARRIVE.TRANS64 RZ, [UR33], R4 ;  /* 0x00000004ffff19a7 */ /* 0x0009e20008000021 */
[----:B------:R4:W-:Y:S01]  /*17c0*/  UTMALDG.2D [UR32], [UR38], desc[URZ] ;  /* 0x0000ff20260075b4 */ /* 0x0009e20008009000 */
[----:B------:R-:W-:Y:S01]  /*17d0*/  UMOV UR11, UR19 ;  /* 0x00000013000b7c82 */ /* 0x000fe20008000000 */
[----:B--2---:R-:W-:Y:S01]  /*17e0*/  IMAD.U32 R3, RZ, RZ, UR5 ;  /* 0x00000005ff037e24 */ /* 0x004fe2000f8e00ff */
[----:B------:R-:W-:-:S04]  /*17f0*/  UIADD3 UR5, UPT, UPT, UR7, 0x1, URZ ;  /* 0x0000000107057890 */ /* 0x000fc8000fffe0ff */
[----:B------:R-:W-:Y:S01]  /*1800*/  UISETP.NE.AND UP0, UPT, UR5, 0x10, UPT ;  /* 0x000000100500788c */ /* 0x000fe2000bf05270 */
[----:B------:R4:W-:Y:S02]  /*1810*/  UTMALDG.3D.MULTICAST [UR24], [UR36], UR21, desc[URZ] ;  /* 0x0000ff18240073b4 */ /* 0x0009e40008011815 */
[----:B------:R-:W-:Y:S01]  /*1820*/  UMOV UR7, UR5 ;  /* 0x0000000500077c82 */ /* 0x000fe20008000000 */
[----:B------:R4:W-:Y:S01]  /*1830*/  UTMALDG.3D [UR16], [UR30], desc[URZ] ;  /* 0x0000ff101e0075b4 */ /* 0x0009e20008011000 */
[----:B------:R4:W-:Y:S01]  /*1840*/  UTMALDG.4D.MULTICAST [UR8], [UR22], UR21, desc[URZ] ;  /* 0x0000ff08160073b4 */ /* 0x0009e20008019815 */
[----:B------:R4:W2:Y:S03]  /*1850*/  @!P0 SYNCS.PHASECHK.TRANS64.TRYWAIT P2, [UR15+0x18], R3 ;  /* 0x00001803ff0085a7 */ /* 0x0008a6000804110f */
[----:B------:R-:W-:Y:S05]  /*1860*/  BRA.U UP0, `(.L_x_29) ;  /* 0xfffffffd00387547 */ /* 0x000fea000b83ffff */
[----:B----4-:R-:W-:Y:S02]  /*1870*/  LEA R3, R8, UR6, 0x3 ;  /* 0x0000000608037c11 */ /* 0x010fe4000f8e18ff */
[----:B------:R-:W-:-:S04]  /*1880*/  SHF.L.U32 R4, R2, 0x1f, RZ ;  /* 0x0000001f02047819 */ /* 0x000fc800000006ff */
[----:B------:R-:W3:Y:S02]  /*1890*/  SYNCS.PHASECHK.TRANS64.TRYWAIT P0, [R3+URZ+0x40], R4 ;  /* 0x00004004030075a7 */ /* 0x000ee400080011ff */
[----:B---3--:R-:W-:Y:S05]  /*18a0*/  @!P0 BRA `(.L_x_30) ;  /* 0x0000003000d08947 */ /* 0x008fea0003800000 */
.L_x_78:
[C---:B------:R-:W-:Y:S01]  /*18b0*/  LEA R4, R8.reuse, UR6, 0x4 ;  /* 0x0000000608047c11 */ /* 0x040fe2000f8e20ff */
[----:B------:R-:W-:-:S05]  /*18c0*/  VIADD R8, R8, 0x1 ;  /* 0x0000000108087836 */ /* 0x000fca0000000000 */
[----:B---3--:R-:W3:Y:S01]  /*18d0*/  LDS.128 R4, [R4+0x2ec10] ;  /* 0x02ec100004047984 */ /* 0x008ee20000000c00 */
[C---:B------:R-:W-:Y:S01]  /*18e0*/  ISETP.NE.AND P1, PT, R8.reuse, 0x2, PT ;  /* 0x000000020800780c */ /* 0x040fe20003f25270 */
[----:B------:R4:W-:Y:S06]  /*18f0*/  MEMBAR.ALL.CTA ;  /* 0x0000000000007992 */ /* 0x0009ec0000008000 */
[----:B----4-:R-:W4:Y:S01]  /*1900*/  FENCE.VIEW.ASYNC.S ;  /* 0x00000000000073c6 */ /* 0x010f220000000000 */
[----:B------:R-:W-:Y:S01]  /*1910*/  SEL R8, R8, RZ, P1 ;  /* 0x000000ff08087207 */ /* 0x000fe20000800000 */
[----:B----4-:R4:W-:Y:S01]  /*1920*/  SYNCS.ARRIVE.TRANS64.ART0 RZ, [R3+URZ+0x50], R0 ;  /* 0x0000500003ff79a7 */ /* 0x0109e200085000ff */
[----:B---3--:R-:W-:-:S02]  /*1930*/  ISETP.NE.AND P0, PT, R7, 0x1, PT ;  /* 0x000000010700780c */ /* 0x008fc40003f05270 */
[----:B------:R-:W-:Y:S02]  /*1940*/  R2UR UR12, R5 ;  /* 0x00000000050c72ca */ /* 0x000fe400000e0000 */
[----:B------:R-:W-:Y:S02]  /*1950*/  R2UR UR20, R4 ;  /* 0x00000000041472ca */ /* 0x000fe400000e0000 */
[----:B------:R-:W-:Y:S02]  /*1960*/  R2UR UR28, R6 ;  /* 0x00000000061c72ca */ /* 0x000fe400000e0000 */
[----:B----4-:R-:W-:-:S04]  /*1970*/  SEL R3, RZ, 0x1, P1 ;  /* 0x00000001ff037807 */ /* 0x010fc80000800000 */
[----:B------:R-:W-:Y:S01]  /*1980*/  LOP3.LUT R2, R2, R3, RZ, 0x3c, !PT ;  /* 0x0000000302027212 */ /* 0x000fe200078e3cff */
[----:B------:R-:W-:Y:S08]  /*1990*/  @!P0 BRA `(.L_x_31) ;  /* 0xfffffff800c48947 */ /* 0x000ff0000383ffff */
.L_x_26:
[----:B------:R-:W-:Y:S02]  /*19a0*/  UISETP.NE.AND UP0, UPT, UR4, 0x2, UPT ;  /* 0x000000020400788c */ /* 0x000fe4000bf05270 */
[----:B------:R-:W-:-:S04]  /*19b0*/  UIADD3 UR5, UPT, UPT, UR4, 0x2, URZ ;  /* 0x0000000204057890 */ /* 0x000fc8000fffe0ff */
[----:B------:R-:W-:-:S04]  /*19c0*/  USEL UR5, UR5, 0x1, UP0 ;  /* 0x0000000105057887 */ /* 0x000fc80008000000 */
[----:B------:R-:W-:-:S04]  /*19d0*/  UISETP.NE.AND UP0, UPT, UR5, 0x3, UPT ;  /* 0x000000030500788c */ /* 0x000fc8000bf05270 */
[----:B------:R-:W-:Y:S02]  /*19e0*/  UISETP.EQ.XOR UP1, UPT, UR4, 0x2, !UP0 ;  /* 0x000000020400788c */ /* 0x000fe4000c722a70 */
[----:B------:R-:W-:Y:S02]  /*19f0*/  USEL UR5, UR5, URZ, UP0 ;  /* 0x000000ff05057287 */ /* 0x000fe40008000000 */
[----:B------:R-:W-:Y:S02]  /*1a00*/  USEL UR4, URZ, 0x1, !UP1 ;  /* 0x00000001ff047887 */ /* 0x000fe4000c800000 */
[----:B------:R-:W-:Y:S02]  /*1a10*/  ULEA UR6, UR5, UR6, 0x3 ;  /* 0x0000000605067291 */ /* 0x000fe4000f8e18ff */
[----:B------:R-:W-:-:S04]  /*1a20*/  ULOP3.LUT UR14, UR14, UR4, URZ, 0x3c, !UPT ;  /* 0x000000040e0e7292 */ /* 0x000fc8000f8e3cff */
[----:B------:R-:W-:-:S06]  /*1a30*/  USHF.L.U32 UR14, UR14, 0x1f, URZ ;  /* 0x0000001f0e0e7899 */ /* 0x000fcc00080006ff */
[----:B------:R-:W-:-:S04]  /*1a40*/  MOV R0, UR14 ;  /* 0x0000000e00007c02 */ /* 0x000fc80008000f00 */
[----:B------:R-:W3:Y:S02]  /*1a50*/  SYNCS.PHASECHK.TRANS64.TRYWAIT P0, [UR6+0x18], R0 ;  /* 0x00001800ff0075a7 */ /* 0x000ee40008001106 */
[----:B---3--:R-:W-:Y:S05]  /*1a60*/  @!P0 BRA `(.L_x_32) ;  /* 0x0000003000788947 */ /* 0x008fea0003800000 */
.L_x_80:
[----:B------:R-:W-:-:S13]  /*1a70*/  ELECT P0, URZ, PT ;  /* 0x0000000000ff782f */ /* 0x000fda0003800000 */
[----:B--2---:R-:W-:-:S04]  /*1a80*/  @P0 MOV R0, 0xd800 ;  /* 0x0000d80000000802 */ /* 0x004fc80000000f00 */
[----:B------:R3:W-:Y:S03]  /*1a90*/  @P0 SYNCS.ARRIVE.TRANS64 RZ, [UR6], R0 ;  /* 0x00000000ffff09a7 */ /* 0x0007e60008000006 */
.L_x_24:
[----:B------:R-:W-:-:S13]  /*1aa0*/  ISETP.NE.AND P0, PT, R123, 0x4, PT ;  /* 0x000000047b00780c */ /* 0x000fda0003f05270 */
[----:B------:R-:W-:Y:S05]  /*1ab0*/  @P0 BRA `(.L_x_33) ;  /* 0x0000000c00200947 */ /* 0x000fea0003800000 */
[----:B------:R-:W4:Y:S08]  /*1ac0*/  S2UR UR45, SR_CgaCtaId ;  /* 0x00000000002d79c3 */ /* 0x000f300000008800 */
[----:B------:R-:W-:Y:S06]  /*1ad0*/  BAR.SYNC.DEFER_BLOCKING 0x3, 0xa0 ;  /* 0x00c2800000007b1d */ /* 0x000fec0000010000 */
[----:B------:R-:W-:-:S02]  /*1ae0*/  UMOV UR4, 0x400 ;  /* 0x0000040000047882 */ /* 0x000fc40000000000 */
[----:B----4-:R-:W-:-:S09]  /*1af0*/  ULEA UR45, UR45, UR4, 0x18 ;  /* 0x000000042d2d7291 */ /* 0x010fd2000f8ec0ff */
[----:B---3--:R-:W3:Y:S01]  /*1b00*/  LDS R0, [UR45+0x68] ;  /* 0x0000682dff007984 */ /* 0x008ee20008000800 */
[----:B------:R-:W4:Y:S02]  /*1b10*/  SYNCS.PHASECHK.TRANS64.TRYWAIT P0, [UR45+0x40], RZ ;  /* 0x000040ffff0075a7 */ /* 0x000f24000800112d */
[----:B---34-:R-:W-:Y:S05]  /*1b20*/  @!P0 BRA `(.L_x_34) ;  /* 0x0000003000688947 */ /* 0x018fea0003800000 */
.L_x_82:
[----:B--2---:R-:W2:Y:S01]  /*1b30*/  LDS R3, [UR45+0x2ec1c] ;  /* 0x02ec1c2dff037984 */ /* 0x004ea20008000800 */
[----:B---3--:R-:W-:Y:S01]  /*1b40*/  IMAD.MOV.U32 R2, RZ, RZ, 0x1 ;  /* 0x00000001ff027424 */ /* 0x008fe200078e00ff */
[----:B------:R-:W-:Y:S01]  /*1b50*/  R2UR UR5, R0 ;  /* 0x00000000000572ca */ /* 0x000fe200000e0000 */
[----:B------:R-:W-:Y:S01]  /*1b60*/  UMOV UR75, 0x1 ;  /* 0x00000001004b7882 */ /* 0x000fe20000000000 */
[----:B------:R3:W-:Y:S06]  /*1b70*/  MEMBAR.ALL.CTA ;  /* 0x0000000000007992 */ /* 0x0007ec0000008000 */
[----:B---3--:R-:W3:Y:S02]  /*1b80*/  FENCE.VIEW.ASYNC.S ;  /* 0x00000000000073c6 */ /* 0x008ee40000000000 */
[----:B---3--:R3:W-:Y:S01]  /*1b90*/  SYNCS.ARRIVE.TRANS64.ART0 RZ, [UR45+0x50], R2 ;  /* 0x00005002ffff79a7 */ /* 0x0087e2000850002d */
[----:B--2---:R-:W-:-:S13]  /*1ba0*/  ISETP.NE.AND P0, PT, R3, 0x1, PT ;  /* 0x000000010300780c */ /* 0x004fda0003f05270 */
[----:B---3--:R-:W-:Y:S05]  /*1bb0*/  @P0 BRA `(.L_x_35) ;  /* 0x0000000800c80947 */ /* 0x008fea0003800000 */
[----:B------:R-:W-:Y:S01]  /*1bc0*/  UIADD3 UR8, UPT, UPT, UR45, 0x2bc00, URZ ;  /* 0x0002bc002d087890 */ /* 0x000fe2000fffe0ff */
[----:B------:R-:W-:Y:S01]  /*1bd0*/  HFMA2 R6, -RZ, RZ, 0, 5.9604644775390625e-08 ;  /* 0x00000001ff067431 */ /* 0x000fe200000001ff */
[----:B------:R-:W-:Y:S01]  /*1be0*/  UIADD3 UR7, UPT, UPT, UR45, 0x2a400, URZ ;  /* 0x0002a4002d077890 */ /* 0x000fe2000fffe0ff */
[----:B------:R-:W-:Y:S01]  /*1bf0*/  MOV R5, RZ ;  /* 0x000000ff00057202 */ /* 0x000fe20000000f00 */
[----:B------:R-:W-:Y:S02]  /*1c00*/  UIADD3 UR4, UPT, UPT, UR45, 0x12400, URZ ;  /* 0x000124002d047890 */ /* 0x000fe4000fffe0ff */
[----:B------:R-:W-:Y:S02]  /*1c10*/  UIADD3 UR68, UPT, UPT, UR5, 0x1d0, URZ ;  /* 0x000001d005447890 */ /* 0x000fe4000fffe0ff */
[----:B------:R-:W-:Y:S02]  /*1c20*/  UIADD3 UR66, UPT, UPT, UR5, 0x1d4, URZ ;  /* 0x000001d405427890 */ /* 0x000fe4000fffe0ff */
[----:B------:R-:W-:-:S02]  /*1c30*/  UIADD3 UR62, UPT, UPT, UR5, 0x1dc, URZ ;  /* 0x000001dc053e7890 */ /* 0x000fc4000fffe0ff */
[----:B------:R-:W-:Y:S02]  /*1c40*/  UIADD3 UR6, UPT, UPT, UR45, 0x6400, URZ ;  /* 0x000064002d067890 */ /* 0x000fe4000fffe0ff */
[----:B------:R-:W-:Y:S02]  /*1c50*/  UIADD3 UR64, UPT, UPT, UR5, 0x1d8, URZ ;  /* 0x000001d805407890 */ /* 0x000fe4000fffe0ff */
[----:B------:R-:W-:Y:S02]  /*1c60*/  USHF.R.U32.HI UR12, URZ, 0x4, UR8 ;  /* 0x00000004ff0c7899 */ /* 0x000fe40008011608 */
[----:B------:R-:W-:Y:S02]  /*1c70*/  USHF.R.U32.HI UR11, URZ, 0x4, UR7 ;  /* 0x00000004ff0b7899 */ /* 0x000fe40008011607 */
[----:B------:R-:W-:Y:S02]  /*1c80*/  USHF.R.U32.HI UR9, URZ, 0x4, UR4 ;  /* 0x00000004ff097899 */ /* 0x000fe40008011604 */
[----:B------:R-:W-:-:S02]  /*1c90*/  UIADD3 UR69, UPT, UPT, UR5, 0x1e0, URZ ;  /* 0x000001e005457890 */ /* 0x000fc4000fffe0ff */
[----:B------:R-:W-:Y:S02]  /*1ca0*/  UIADD3 UR67, UPT, UPT, UR5, 0x1e8, URZ ;  /* 0x000001e805437890 */ /* 0x000fe4000fffe0ff */
[----:B------:R-:W-:Y:S02]  /*1cb0*/  UIADD3 UR63, UPT, UPT, UR5, 0x1f8, URZ ;  /* 0x000001f8053f7890 */ /* 0x000fe4000fffe0ff */
[----:B------:R-:W-:Y:S02]  /*1cc0*/  USHF.R.U32.HI UR8, URZ, 0x1, UR68 ;  /* 0x00000001ff087899 */ /* 0x000fe40008011644 */
[----:B------:R-:W-:Y:S02]  /*1cd0*/  USHF.R.U32.HI UR7, URZ, 0x1, UR66 ;  /* 0x00000001ff077899 */ /* 0x000fe40008011642 */
[----:B------:R-:W-:Y:S02]  /*1ce0*/  USHF.R.U32.HI UR4, URZ, 0x1, UR62 ;  /* 0x00000001ff047899 */ /* 0x000fe4000801163e */
[----:B------:R-:W-:Y:S01]  /*1cf0*/  USHF.R.U32.HI UR10, URZ, 0x4, UR6 ;  /* 0x00000004ff0a7899 */ /* 0x000fe20008011606 */
[----:B------:R-:W-:Y:S01]  /*1d00*/  UMOV UR54, 0x8c02480 ;  /* 0x08c0248000367882 */ /* 0x000fe20000000000 */
[----:B------:R-:W-:-:S02]  /*1d10*/  UIADD3 UR65, UPT, UPT, UR5, 0x1f0, URZ ;  /* 0x000001f005417890 */ /* 0x000fc4000fffe0ff */
[----:B------:R-:W-:Y:S02]  /*1d20*/  USHF.R.U32.HI UR6, URZ, 0x1, UR64 ;  /* 0x00000001ff067899 */ /* 0x000fe40008011640 */
[----:B------:R-:W-:Y:S02]  /*1d30*/  USEL UR13, URZ, 0x4000, UP6 ;  /* 0x00004000ff0d7887 */ /* 0x000fe4000b000000 */
[----:B------:R-:W-:Y:S02]  /*1d40*/  USHF.R.U32.HI UR60, URZ, 0x1a, UR69 ;  /* 0x0000001aff3c7899 */ /* 0x000fe40008011645 */
[----:B------:R-:W-:Y:S02]  /*1d50*/  USHF.R.U32.HI UR58, URZ, 0x1a, UR67 ;  /* 0x0000001aff3a7899 */ /* 0x000fe40008011643 */
[----:B------:R-:W-:Y:S02]  /*1d60*/  USHF.R.U32.HI UR15, URZ, 0x1a, UR63 ;  /* 0x0000001aff0f7899 */ /* 0x000fe4000801163f */
[----:B------:R-:W-:-:S02]  /*1d70*/  USEL UR54, UR54, 0x8c00480, !UP5 ;  /* 0x08c0048036367887 */ /* 0x000fc4000e800000 */
[----:B------:R-:W-:Y:S02]  /*1d80*/  ULOP3.LUT UR8, UR8, 0x60000000, URZ, 0xc0, !UPT ;  /* 0x6000000008087892 */ /* 0x000fe4000f8ec0ff */
[----:B------:R-:W-:Y:S02]  /*1d90*/  ULOP3.LUT UR7, UR7, 0x60000000, URZ, 0xc0, !UPT ;  /* 0x6000000007077892 */ /* 0x000fe4000f8ec0ff */
[----:B------:R-:W-:Y:S02]  /*1da0*/  ULOP3.LUT UR4, UR4, 0x60000000, URZ, 0xc0, !UPT ;  /* 0x6000000004047892 */ /* 0x000fe4000f8ec0ff */
[----:B------:R-:W-:Y:S02]  /*1db0*/  USHF.R.U32.HI UR14, URZ, 0x1a, UR65 ;  /* 0x0000001aff0e7899 */ /* 0x000fe40008011641 */
[----:B------:R-:W-:Y:S02]  /*1dc0*/  ULOP3.LUT UR6, UR6, 0x60000000, URZ, 0xc0, !UPT ;  /* 0x6000000006067892 */ /* 0x000fe4000f8ec0ff */
[----:B------:R-:W-:-:S02]  /*1dd0*/  UIADD3 UR54, UPT, UPT, UR13, UR54, URZ ;  /* 0x000000360d367290 */ /* 0x000fc4000fffe0ff */
[----:B------:R-:W-:Y:S02]  /*1de0*/  ULOP3.LUT UR60, UR8, 0x30, UR60, 0xf8, !UPT ;  /* 0x00000030083c7892 */ /* 0x000fe4000f8ef83c */
[----:B------:R-:W-:Y:S02]  /*1df0*/  ULOP3.LUT UR58, UR7, 0x30, UR58, 0xf8, !UPT ;  /* 0x00000030073a7892 */ /* 0x000fe4000f8ef83a */
[----:B------:R-:W-:Y:S02]  /*1e00*/  ULOP3.LUT UR4, UR4, 0x30, UR15, 0xf8, !UPT ;  /* 0x0000003004047892 */ /* 0x000fe4000f8ef80f */
[----:B------:R-:W-:Y:S02]  /*1e10*/  ULOP3.LUT UR6, UR6, 0x30, UR14, 0xf8, !UPT ;  /* 0x0000003006067892 */ /* 0x000fe4000f8ef80e */
[----:B------:R-:W-:Y:S02]  /*1e20*/  ULOP3.LUT UR74, UR76, 0x3, URZ, 0xfc, !UPT ;  /* 0x000000034c4a7892 */ /* 0x000fe4000f8efcff */
[----:B------:R-:W-:-:S02]  /*1e30*/  ULOP3.LUT UR12, UR12, 0x3fc0, URZ, 0xc0, !UPT ;  /* 0x00003fc00c0c7892 */ /* 0x000fc4000f8ec0ff */
[----:B------:R-:W-:Y:S02]  /*1e40*/  ULOP3.LUT UR11, UR11, 0x3fc0, URZ, 0xc0, !UPT ;  /* 0x00003fc00b0b7892 */ /* 0x000fe4000f8ec0ff */
[----:B------:R-:W-:Y:S02]  /*1e50*/  ULOP3.LUT UR10, UR10, 0x3fc0, URZ, 0xc0, !UPT ;  /* 0x00003fc00a0a7892 */ /* 0x000fe4000f8ec0ff */
[----:B------:R-:W-:Y:S02]  /*1e60*/  ULOP3.LUT UR9, UR9, 0x3fc0, URZ, 0xc0, !UPT ;  /* 0x00003fc009097892 */ /* 0x000fe4000f8ec0ff */
[----:B------:R-:W-:Y:S02]  /*1e70*/  ULOP3.LUT UR61, UR60, UR54, URZ, 0xfc, !UPT ;  /* 0x000000363c3d7292 */ /* 0x000fe4000f8efcff */
[----:B------:R-:W-:Y:S02]  /*1e80*/  ULOP3.LUT UR59, UR58, UR54, URZ, 0xfc, !UPT ;  /* 0x000000363a3b7292 */ /* 0x000fe4000f8efcff */
[----:B------:R-:W-:-:S02]  /*1e90*/  ULOP3.LUT UR57, UR6, UR54, URZ, 0xfc, !UPT ;  /* 0x0000003606397292 */ /* 0x000fc4000f8efcff */
[----:B------:R-:W-:Y:S02]  /*1ea0*/  ULOP3.LUT UR55, UR4, UR54, URZ, 0xfc, !UPT ;  /* 0x0000003604377292 */ /* 0x000fe4000f8efcff */
[----:B------:R-:W-:Y:S02]  /*1eb0*/  UIADD3 UR77, UPT, UPT, UR45, 0x30, URZ ;  /* 0x000000302d4d7890 */ /* 0x000fe4000fffe0ff */
[----:B------:R-:W-:Y:S02]  /*1ec0*/  ULOP3.LUT UR76, UR76, 0xffff, URZ, 0xc0, !UPT ;  /* 0x0000ffff4c4c7892 */ /* 0x000fe4000f8ec0ff */
[----:B------:R-:W-:Y:S02]  /*1ed0*/  ULOP3.LUT UR74, UR74, 0xffff, URZ, 0xc0, !UPT ;  /* 0x0000ffff4a4a7892 */ /* 0x000fe4000f8ec0ff */
[----:B------:R-:W-:Y:S02]  /*1ee0*/  ULOP3.LUT UR70, UR12, 0x10000, URZ, 0xfc, !UPT ;  /* 0x000100000c467892 */ /* 0x000fe4000f8efcff */
[----:B------:R-:W-:-:S02]  /*1ef0*/  ULOP3.LUT UR71, UR11, 0x10000, URZ, 0xfc, !UPT ;  /* 0x000100000b477892 */ /* 0x000fc4000f8efcff */
[----:B------:R-:W-:Y:S02]  /*1f00*/  ULOP3.LUT UR72, UR10, 0x10000, URZ, 0xfc, !UPT ;  /* 0x000100000a487892 */ /* 0x000fe4000f8efcff */
[----:B------:R-:W-:Y:S01]  /*1f10*/  ULOP3.LUT UR73, UR9, 0x10000, URZ, 0xfc, !UPT ;  /* 0x0001000009497892 */ /* 0x000fe2000f8efcff */
[----:B------:R-:W-:Y:S01]  /*1f20*/  UMOV UR4, 0x1 ;  /* 0x0000000100047882 */ /* 0x000fe20000000000 */
[----:B------:R-:W-:Y:S01]  /*1f30*/  UMOV UR15, URZ ;  /* 0x000000ff000f7c82 */ /* 0x000fe20008000000 */
[----:B------:R-:W-:Y:S01]  /*1f40*/  UMOV UR14, URZ ;  /* 0x000000ff000e7c82 */ /* 0x000fe20008000000 */
[----:B------:R-:W-:Y:S01]  /*1f50*/  UMOV UR60, URZ ;  /* 0x000000ff003c7c82 */ /* 0x000fe20008000000 */
[----:B------:R-:W-:Y:S01]  /*1f60*/  UMOV UR58, URZ ;  /* 0x000000ff003a7c82 */ /* 0x000fe20008000000 */
[----:B------:R-:W-:Y:S01]  /*1f70*/  UMOV UR56, URZ ;  /* 0x000000ff00387c82 */ /* 0x000fe20008000000 */
[----:B------:R-:W-:-:S05]  /*1f80*/  UMOV UR54, URZ ;  /* 0x000000ff00367c82 */ /* 0x000fca0008000000 */
.L_x_42:
[----:B------:R-:W-:Y:S02]  /*1f90*/  USHF.L.U32 UR7, UR15, 0x1f, URZ ;  /* 0x0000001f0f077899 */ /* 0x000fe400080006ff */
[----:B------:R-:W-:Y:S02]  /*1fa0*/  ULEA UR8, UR14, UR45, 0x3 ;  /* 0x0000002d0e087291 */ /* 0x000fe4000f8e18ff */
[----:B------:R-:W-:Y:S02]  /*1fb0*/  USHF.L.U32 UR6, UR4, 0x1f, URZ ;  /* 0x0000001f04067899 */ /* 0x000fe400080006ff */
[----:B--2---:R-:W-:Y:S01]  /*1fc0*/  MOV R3, UR7 ;  /* 0x0000000700037c02 */ /* 0x004fe20008000f00 */
[----:B------:R-:W-:Y:S02]  /*1fd0*/  ULOP3.LUT UR75, UR4, 0x1, URZ, 0x3c, !UPT ;  /* 0x00000001044b7892 */ /* 0x000fe4000f8e3cff */
[----:B------:R-:W-:Y:S01]  /*1fe0*/  UPLOP3.LUT UP2, UPT, UPT, UPT, UPT, 0x40, 0x4 ;  /* 0x000000000004789c */ /* 0x000fe20003f4e870 */
[----:B------:R-:W-:Y:S01]  /*1ff0*/  MOV R0, UR6 ;  /* 0x0000000600007c02 */ /* 0x000fe20008000f00 */
[----:B------:R2:W3:Y:S01]  /*2000*/  SYNCS.PHASECHK.TRANS64.TRYWAIT P1, [UR8], R3 ;  /* 0x00000003ff0075a7 */ /* 0x0004e20008021108 */
[----:B------:R-:W-:-:S02]  /*2010*/  UIMAD UR44, UR75, 0xd0, UR5 ;  /* 0x000000d04b2c78a4 */ /* 0x000fc4000f8e0205 */
[----:B------:R-:W4:Y:S02]  /*2020*/  SYNCS.PHASECHK.TRANS64.TRYWAIT P0, [UR45+0x38], R0 ;  /* 0x00003800ff0075a7 */ /* 0x000f24000800112d */
[----:B--234-:R-:W-:Y:S08]  /*2030*/  @P0 BRA `(.L_x_36) ;  /* 0x0000000000080947 */ /* 0x01cff00003800000 */
[----:B------:R-:W2:Y:S02]  /*2040*/  SYNCS.PHASECHK.TRANS64.TRYWAIT P0, [UR45+0x38], R0 ;  /* 0x00003800ff0075a7 */ /* 0x000ea4000800112d */
[----:B--2---:R-:W-:Y:S05]  /*2050*/  @!P0 BRA `(.L_x_37) ;  /* 0x0000002c00348947 */ /* 0x004fea0003800000 */
.L_x_36:
[----:B------:R-:W-:-:S05]  /*2060*/  UMOV UR4, URZ ;  /* 0x000000ff00047c82 */ /* 0x000fca0008000000 */
.L_x_40:
[----:B---3--:R-:W-:Y:S02]  /*2070*/  UIADD3 UR17, UPT, UPT, UR14, 0x1, URZ ;  /* 0x000000010e117890 */ /* 0x008fe4000fffe0ff */
[----:B------:R-:W-:Y:S02]  /*2080*/  UISETP.GT.U32.AND UP0, UPT, UR4, 0xe, UPT ;  /* 0x0000000e0400788c */ /* 0x000fe4000bf04070 */
[----:B------:R-:W-:Y:S02]  /*2090*/  UISETP.NE.AND UP1, UPT, UR17, 0x3, UPT ;  /* 0x000000031100788c */ /* 0x000fe4000bf25270 */
[----:B------:R-:W-:Y:S02]  /*20a0*/  ULEA UR12, UR14, UR71, 0x7 ;  /* 0x000000470e0c7291 */ /* 0x000fe4000f8e38ff */
[----:B------:R-:W-:Y:S01]  /*20b0*/  ULEA UR6, UR14, UR70, 0x8 ;  /* 0x000000460e067291 */ /* 0x000fe2000f8e40ff */
[----:B------:R-:W-:Y:S01]  /*20c0*/  PLOP3.LUT P0, PT, PT, PT, UP0, 0x80, 0x8 ;  /* 0x000000000008781c */ /* 0x000fe20003f0f008 */
[----:B------:R-:W-:Y:S02]  /*20d0*/  ULEA UR10, UR14, UR73, 0xb ;  /* 0x000000490e0a7291 */ /* 0x000fe4000f8e58ff */
[----:B------:R-:W-:Y:S02]  /*20e0*/  ULEA UR8, UR14, UR72, 0xa ;  /* 0x000000480e087291 */ /* 0x000fe4000f8e50ff */
[----:B------:R-:W-:Y:S02]  /*20f0*/  ULEA UR42, UR14, UR45, 0x3 ;  /* 0x0000002d0e2a7291 */ /* 0x000fe4000f8e18ff */
[----:B------:R-:W-:Y:S02]  /*2100*/  USEL UR14, UR17, URZ, UP1 ;  /* 0x000000ff110e7287 */ /* 0x000fe40008800000 */
[----:B------:R-:W-:Y:S02]  /*2110*/  UIADD3 UR40, UPT, UPT, UR12, 0x20, URZ ;  /* 0x000000200c287890 */ /* 0x000fe4000fffe0ff */
        /* <DEDUP_REMOVED lines=16> */
[----:B------:R-:W-:Y:S01]  /*2220*/  USEL UR46, URZ, 0x1, UP1 ;  /* 0x00000001ff2e7887 */ /* 0x000fe20008800000 */
[----:B------:R-:W-:Y:S01]  /*2230*/  UMOV UR13, 0x4008 ;  /* 0x00004008000d7882 */ /* 0x000fe20000000000 */
        /* <DEDUP_REMOVED lines=16> */
[----:B----4-:R-:W-:Y:S05]  /*2340*/  @P1 BRA `(.L_x_38) ;  /* 0x0000000000101947 */ /* 0x010fea0003800000 */
[----:B------:R-:W-:Y:S06]  /*2350*/  USHF.L.U32 UR43, UR15, 0x1f, URZ ;  /* 0x0000001f0f2b7899 */ /* 0x000fec00080006ff */
[----:B--2---:R-:W-:Y:S04]  /*2360*/  MOV R0, UR43 ;  /* 0x0000002b00007c02 */ /* 0x004fe80008000f00 */
[----:B------:R-:W2:Y:S02]  /*2370*/  SYNCS.PHASECHK.TRANS64.TRYWAIT P1, [UR42], R0 ;  /* 0x00000000ff0075a7 */ /* 0x000ea4000802112a */
[----:B--2---:R-:W-:Y:S05]  /*2380*/  @!P1 BRA `(.L_x_39) ;  /* 0x0000002800889947 */ /* 0x004fea0003800000 */
.L_x_38:
[----:B------:R3:W-:Y:S01]  /*2390*/  UTCCP.T.S.4x32dp128bit tmem[UR5+0x1d0], gdesc[UR12] ;  /* 0x0001d00c050079e7 */ /* 0x0007e20009100000 */
[----:B------:R-:W-:Y:S01]  /*23a0*/  ULOP3.LUT UR15, UR15, UR46, URZ, 0x3c, !UPT ;  /* 0x0000002e0f0f7292 */ /* 0x000fe2000f8e3cff */
[----:B------:R3:W-:Y:S01]  /*23b0*/  UTCCP.T.S.4x32dp128bit tmem[UR5+0x1d4], gdesc[UR40] ;  /* 0x0001d428050079e7 */ /* 0x0007e20009100000 */
[----:B------:R3:W-:Y:S01]  /*23c0*/  UTCCP.T.S.4x32dp128bit tmem[UR5+0x1d8], gdesc[UR38] ;  /* 0x0001d826050079e7 */ /* 0x0007e20009100000 */
[----:B------:R3:W-:Y:S01]  /*23d0*/  UTCCP.T.S.4x32dp128bit tmem[UR5+0x1dc], gdesc[UR36] ;  /* 0x0001dc24050079e7 */ /* 0x0007e20009100000 */
[----:B------:R3:W-:Y:S01]  /*23e0*/  UTCCP.T.S.4x32dp128bit tmem[UR5+0x1e0], gdesc[UR6] ;  /* 0x0001e006050079e7 */ /* 0x0007e20009100000 */
[----:B------:R-:W-:Y:S01]  /*23f0*/  PLOP3.LUT P1, PT, PT, PT, PT, 0x80, 0x8 ;  /* 0x000000000008781c */ /* 0x000fe20003f2f070 */
[----:B------:R3:W-:Y:S01]  /*2400*/  UTCCP.T.S.4x32dp128bit tmem[UR5+0x1e4], gdesc[UR34] ;  /* 0x0001e422050079e7 */ /* 0x0007e20009100000 */
[----:B------:R3:W-:Y:S01]  /*2410*/  UTCCP.T.S.4x32dp128bit tmem[UR5+0x1e8], gdesc[UR32] ;  /* 0x0001e820050079e7 */ /* 0x0007e20009100000 */
[----:B------:R-:W-:Y:S01]  /*2420*/  UMOV UR42, UR50 ;  /* 0x00000032002a7c82 */ /* 0x000fe20008000000 */
[----:B------:R-:W-:Y:S01]  /*2430*/  @!UP0 USHF.L.U32 UR51, UR15, 0x1f, URZ ;  /* 0x0000001f0f338899 */ /* 0x000fe200080006ff */
[----:B------:R3:W-:Y:S01]  /*2440*/  UTCCP.T.S.4x32dp128bit tmem[UR5+0x1ec], gdesc[UR30] ;  /* 0x0001ec1e050079e7 */ /* 0x0007e20009100000 */
[----:B------:R-:W-:Y:S01]  /*2450*/  @!UP0 ULEA UR50, UR14, UR45, 0x3 ;  /* 0x0000002d0e328291 */ /* 0x000fe2000f8e18ff */
[----:B------:R3:W-:Y:S01]  /*2460*/  UTCCP.T.S.4x32dp128bit tmem[UR5+0x1f0], gdesc[UR28] ;  /* 0x0001f01c050079e7 */ /* 0x0007e20009100000 */
[----:B------:R3:W-:Y:S01]  /*2470*/  UTCCP.T.S.4x32dp128bit tmem[UR5+0x1f4], gdesc[UR26] ;  /* 0x0001f41a050079e7 */ /* 0x0007e20009100000 */
[----:B------:R3:W-:Y:S01]  /*2480*/  UTCCP.T.S.4x32dp128bit tmem[UR5+0x1f8], gdesc[UR24] ;  /* 0x0001f818050079e7 */ /* 0x0007e20009100000 */
[----:B------:R3:W-:Y:S01]  /*2490*/  UTCCP.T.S.4x32dp128bit tmem[UR5+0x1fc], gdesc[UR22] ;  /* 0x0001fc16050079e7 */ /* 0x0007e20009100000 */
[----:B------:R3:W-:Y:S01]  /*24a0*/  UTCOMMA.4X gdesc[UR8], gdesc[UR10], tmem[UR44], tmem[UR60], idesc[UR61], tmem[UR68], UP2 ;  /* 0x80443c0a080075ea */ /* 0x0007e2000900002c */
[----:B------:R-:W-:Y:S01]  /*24b0*/  UMOV UR49, 0x40004040 ;  /* 0x4000404000317882 */ /* 0x000fe20000000000 */
[----:B------:R-:W-:Y:S01]  /*24c0*/  UMOV UR46, UR47 ;  /* 0x0000002f002e7c82 */ /* 0x000fe20008000000 */
[----:B--2---:R-:W-:Y:S01]  /*24d0*/  MOV R0, UR51 ;  /* 0x0000003300007c02 */ /* 0x004fe20008000f00 */
[----:B------:R3:W-:Y:S01]  /*24e0*/  UTCOMMA.4X gdesc[UR18], gdesc[UR20], tmem[UR44], tmem[UR58], idesc[UR59], tmem[UR66], UPT ;  /* 0x80423a14120075ea */ /* 0x0007e2000b80002c */
[----:B------:R-:W-:Y:S01]  /*24f0*/  UMOV UR47, 0x40004040 ;  /* 0x40004040002f7882 */ /* 0x000fe20000000000 */
[----:B------:R-:W-:Y:S01]  /*2500*/  UMOV UR43, 0x40004040 ;  /* 0x40004040002b7882 */ /* 0x000fe20000000000 */
[----:B------:R3:W-:Y:S01]  /*2510*/  UTCOMMA.4X gdesc[UR48], gdesc[UR16], tmem[UR44], tmem[UR56], idesc[UR57], tmem[UR64], UPT ;  /* 0x80403810300075ea */ /* 0x0007e2000b80002c */
[----:B------:R3:W-:Y:S01]  /*2520*/  UTCOMMA.4X gdesc[UR42], gdesc[UR46], tmem[UR44], tmem[UR54], idesc[UR55], tmem[UR62], UPT ;  /* 0x803e362e2a0075ea */ /* 0x0007e2000b80002c */
[----:B------:R3:W-:Y:S01]  /*2530*/  UTCBAR.MULTICAST [UR52], URZ, UR74 ;  /* 0x000000ff340073e9 */ /* 0x0007e2000800084a */
[----:B------:R3:W4:Y:S01]  /*2540*/  @!P0 SYNCS.PHASECHK.TRANS64.TRYWAIT P1, [UR50], R0 ;  /* 0x00000000ff0085a7 */ /* 0x0007220008021132 */
[----:B------:R-:W-:Y:S02]  /*2550*/  UIADD3 UR4, UPT, UPT, UR4, 0x1, URZ ;  /* 0x0000000104047890 */ /* 0x000fe4000fffe0ff */
[----:B------:R-:W-:Y:S02]  /*2560*/  UPLOP3.LUT UP2, UPT, UPT, UPT, UPT, 0x80, 0x8 ;  /* 0x000000000008789c */ /* 0x000fe40003f4f070 */
[----:B------:R-:W-:Y:S09]  /*2570*/  UISETP.NE.AND UP0, UPT, UR4, 0x10, UPT ;  /* 0x000000100400788c */ /* 0x000ff2000bf05270 */
[----:B------:R-:W-:Y:S05]  /*2580*/  BRA.U UP0, `(.L_x_40) ;  /* 0xfffffff900b87547 */ /* 0x000fea000b83ffff */
[----:B------:R-:W-:Y:S01]  /*2590*/  USHF.L.U32 UR4, UR75, 0x1f, URZ ;  /* 0x0000001f4b047899 */ /* 0x000fe200080006ff */
[----:B------:R-:W-:Y:S01]  /*25a0*/  LEA R3, R6, UR45, 0x3 ;  /* 0x0000002d06037c11 */ /* 0x000fe2000f8e18ff */
[----:B------:R2:W-:Y:S01]  /*25b0*/  UTCBAR.MULTICAST [UR77], URZ, UR76 ;  /* 0x000000ff4d0073e9 */ /* 0x0005e2000800084c */
[----:B------:R-:W-:-:S03]  /*25c0*/  SHF.L.U32 R4, R5, 0x1f, RZ ;  /* 0x0000001f05047819 */ /* 0x000fc600000006ff */
[----:B---3--:R-:W-:-:S04]  /*25d0*/  IMAD.U32 R0, RZ, RZ, UR4 ;  /* 0x00000004ff007e24 */ /* 0x008fc8000f8e00ff */
[----:B------:R2:W-:Y:S01]  /*25e0*/  SYNCS.PHASECHK.TRANS64.TRYWAIT PT, [UR45+0x38], R0 ;  /* 0x00003800ff0075a7 */ /* 0x0005e200080e112d */
[----:B------:R-:W3:Y:S02]  /*25f0*/  SYNCS.PHASECHK.TRANS64.TRYWAIT P0, [R3+URZ+0x40], R4 ;  /* 0x00004004030075a7 */ /* 0x000ee400080011ff */
[----:B--23--:R-:W-:Y:S05]  /*2600*/  @!P0 BRA `(.L_x_41) ;  /* 0x0000002800088947 */ /* 0x00cfea0003800000 */
.L_x_86:
[C---:B------:R-:W-:Y:S01]  /*2610*/  LEA R0, R6.reuse, UR45, 0x4 ;  /* 0x0000002d06007c11 */ /* 0x040fe2000f8e20ff */
[----:B------:R-:W-:Y:S01]  /*2620*/  VIADD R6, R6, 0x1 ;  /* 0x0000000106067836 */ /* 0x000fe20000000000 */
[----:B------:R-:W-:-:S04]  /*2630*/  UMOV UR4, UR75 ;  /* 0x0000004b00047c82 */ /* 0x000fc80008000000 */
[----:B------:R-:W3:Y:S01]  /*2640*/  LDS R0, [R0+0x2ec1c] ;  /* 0x02ec1c0000007984 */ /* 0x000ee20000000800 */
[C---:B----4-:R-:W-:Y:S01]  /*2650*/  ISETP.NE.AND P1, PT, R6.reuse, 0x2, PT ;  /* 0x000000020600780c */ /* 0x050fe20003f25270 */
[----:B------:R4:W-:Y:S06]  /*2660*/  MEMBAR.ALL.CTA ;  /* 0x0000000000007992 */ /* 0x0009ec0000008000 */
[----:B----4-:R-:W4:Y:S01]  /*2670*/  FENCE.VIEW.ASYNC.S ;  /* 0x00000000000073c6 */ /* 0x010f220000000000 */
[----:B------:R-:W-:Y:S02]  /*2680*/  SEL R4, RZ, 0x1, P1 ;  /* 0x00000001ff047807 */ /* 0x000fe40000800000 */
[----:B------:R-:W-:-:S02]  /*2690*/  SEL R6, R6, RZ, P1 ;  /* 0x000000ff06067207 */ /* 0x000fc40000800000 */
[----:B------:R-:W-:Y:S01]  /*26a0*/  LOP3.LUT R5, R5, R4, RZ, 0x3c, !PT ;  /* 0x0000000405057212 */ /* 0x000fe200078e3cff */
[----:B----4-:R4:W-:Y:S01]  /*26b0*/  SYNCS.ARRIVE.TRANS64.ART0 RZ, [R3+URZ+0x50], R2 ;  /* 0x0000500203ff79a7 */ /* 0x0109e200085000ff */
[----:B---3--:R-:W-:-:S13]  /*26c0*/  ISETP.NE.AND P0, PT, R0, 0x1, PT ;  /* 0x000000010000780c */ /* 0x008fda0003f05270 */
[----:B----4-:R-:W-:Y:S05]  /*26d0*/  @!P0 BRA `(.L_x_42) ;  /* 0xfffffff8002c8947 */ /* 0x010fea000383ffff */
.L_x_35:
[----:B------:R-:W-:-:S09]  /*26e0*/  UISETP.NE.AND UP0, UPT, UR53, URZ, UPT ;  /* 0x000000ff3500728c */ /* 0x000fd2000bf05270 */
[----:B------:R-:W-:Y:S05]  /*26f0*/  BRA.U UP0, `(.L_x_33) ;  /* 0x0000000100107547 */ /* 0x000fea000b800000 */
[----:B------:R-:W-:-:S06]  /*2700*/  USHF.L.U32 UR4, UR75, 0x1f, URZ ;  /* 0x0000001f4b047899 */ /* 0x000fcc00080006ff */
[----:B------:R-:W-:-:S04]  /*2710*/  MOV R0, UR4 ;  /* 0x0000000400007c02 */ /* 0x000fc80008000f00 */
[----:B------:R-:W3:Y:S02]  /*2720*/  SYNCS.PHASECHK.TRANS64.TRYWAIT P0, [UR45+0x38], R0 ;  /* 0x00003800ff0075a7 */ /* 0x000ee4000800112d */
[----:B---3--:R-:W-:Y:S05]  /*2730*/  @!P0 BRA `(.L_x_43) ;  /* 0x0000002400d88947 */ /* 0x008fea0003800000 */
.L_x_33:
[----:B------:R-:W-:-:S13]  /*2740*/  ISETP.GT.AND P0, PT, R123, 0x3, PT ;  /* 0x000000037b00780c */ /* 0x000fda0003f04270 */
[----:B------:R-:W-:Y:S05]  /*2750*/  @P0 EXIT ;  /* 0x000000000000094d */ /* 0x000fea0003800000 */
[----:B------:R-:W-:-:S13]  /*2760*/  ISETP.NE.AND P0, PT, R123, RZ, PT ;  /* 0x000000ff7b00720c */ /* 0x000fda0003f05270 */
[----:B------:R-:W-:Y:S05]  /*2770*/  @P0 BRA `(.L_x_44) ;  /* 0x0000000000bc0947 */ /* 0x000fea0003800000 */
[----:B------:R-:W4:Y:S01]  /*2780*/  S2UR UR7, SR_CgaCtaId ;  /* 0x00000000000779c3 */ /* 0x000f220000008800 */
[----:B------:R-:W-:Y:S01]  /*2790*/  NOP ;  /* 0x0000000000007918 */ /* 0x000fe20000000000 */
[----:B------:R-:W-:Y:S02]  /*27a0*/  UMOV UR4, 0x40 ;  /* 0x0000004000047882 */ /* 0x000fe40000000000 */
[----:B----4-:R-:W-:-:S09]  /*27b0*/  ULEA UR4, UR7, UR4, 0x18 ;  /* 0x0000000407047291 */ /* 0x010fd2000f8ec0ff */
[----:B--23--:R-:W2:Y:S01]  /*27c0*/  LDS.U8 R0, [UR4] ;  /* 0x00000004ff007984 */ /* 0x00cea20008000000 */
[----:B------:R-:W-:Y:S02]  /*27d0*/  UMOV UR4, 0x400 ;  /* 0x0000040000047882 */ /* 0x000fe40000000000 */
[----:B------:R-:W-:Y:S01]  /*27e0*/  ULEA UR6, UR7, UR4, 0x18 ;  /* 0x0000000407067291 */ /* 0x000fe2000f8ec0ff */
[----:B--2---:R-:W-:-:S13]  /*27f0*/  ISETP.NE.AND P0, PT, R0, RZ, PT ;  /* 0x000000ff0000720c */ /* 0x004fda0003f05270 */
[----:B------:R-:W-:Y:S05]  /*2800*/  @P0 BRA `(.L_x_45) ;  /* 0x0000000000800947 */ /* 0x000fea0003800000 */
[----:B------:R-:W-:-:S13]  /*2810*/  ELECT P0, URZ, PT ;  /* 0x0000000000ff782f */ /* 0x000fda0003800000 */
[----:B------:R-:W-:Y:S05]  /*2820*/  @!P0 BRA `(.L_x_46) ;  /* 0x0000000000888947 */ /* 0x000fea0003800000 */
[----:B------:R-:W-:-:S05]  /*2830*/  UMOV UR4, 0x10 ;  /* 0x0000001000047882 */ /* 0x000fca0000000000 */
[----:B------:R-:W-:Y:S04]  /*2840*/  DEPBAR.LE SB2, 0x36 ;  /* 0x0000ad800000791a */ /* 0x000fe80000000000 */
[----:B------:R-:W2:Y:S02]  /*2850*/  UTCATOMSWS.FIND_AND_SET.ALIGN UP0, UR4, UR4 ;  /* 0x00000004000475e3 */ /* 0x000ea40008000800 */
[----:B--2---:R-:W-:Y:S01]  /*2860*/  PLOP3.LUT P0, PT, PT, PT, UP0, 0x80, 0x8 ;  /* 0x000000000008781c */ /* 0x004fe20003f0f008 */
[----:B------:R-:W-:-:S03]  /*2870*/  IMAD.U32 R3, RZ, RZ, UR4 ;  /* 0x00000004ff037e24 */ /* 0x000fc6000f8e00ff */
[----:B------:R-:W-:-:S04]  /*2880*/  SEL R0, RZ, 0xffffffff, !P0 ;  /* 0xffffffffff007807 */ /* 0x000fc80004000000 */
[----:B------:R-:W-:-:S13]  /*2890*/  ISETP.NE.AND P0, PT, R0, RZ, PT ;  /* 0x000000ff0000720c */ /* 0x000fda0003f05270 */
[----:B------:R-:W-:Y:S05]  /*28a0*/  @P0 BRA `(.L_x_47) ;  /* 0x0000000000240947 */ /* 0x000fea0003800000 */
.L_x_48:
[----:B------:R-:W-:Y:S05]  /*28b0*/  NANOSLEEP 0x64 ;  /* 0x000000640000795d */ /* 0x000fea0003800000 */
[----:B------:R-:W-:-:S05]  /*28c0*/  UMOV UR4, 0x10 ;  /* 0x0000001000047882 */ /* 0x000fca0000000000 */
[----:B------:R-:W-:Y:S04]  /*28d0*/  DEPBAR.LE SB2, 0x36 ;  /* 0x0000ad800000791a */ /* 0x000fe80000000000 */
[----:B------:R-:W2:Y:S02]  /*28e0*/  UTCATOMSWS.FIND_AND_SET.ALIGN UP0, UR4, UR4 ;  /* 0x00000004000475e3 */ /* 0x000ea40008000800 */
[----:B--2---:R-:W-:Y:S01]  /*28f0*/  PLOP3.LUT P0, PT, PT, PT, UP0, 0x80, 0x8 ;  /* 0x000000000008781c */ /* 0x004fe20003f0f008 */
[----:B------:R-:W-:-:S03]  /*2900*/  IMAD.U32 R3, RZ, RZ, UR4 ;  /* 0x00000004ff037e24 */ /* 0x000fc6000f8e00ff */
[----:B------:R-:W-:-:S04]  /*2910*/  SEL R0, RZ, 0xffffffff, !P0 ;  /* 0xffffffffff007807 */ /* 0x000fc80004000000 */
[----:B------:R-:W-:-:S13]  /*2920*/  ISETP.NE.AND P0, PT, R0, RZ, PT ;  /* 0x000000ff0000720c */ /* 0x000fda0003f05270 */
[----:B------:R-:W-:Y:S05]  /*2930*/  @!P0 BRA `(.L_x_48) ;  /* 0xfffffffc00dc8947 */ /* 0x000fea000383ffff */
.L_x_47:
[----:B------:R-:W-:Y:S01]  /*2940*/  R2UR UR4, R3 ;  /* 0x00000000030472ca */ /* 0x000fe200000e0000 */
[----:B------:R-:W-:Y:S01]  /*2950*/  IMAD.MOV.U32 R0, RZ, RZ, 0xffff ;  /* 0x0000ffffff007424 */ /* 0x000fe200078e00ff */
[----:B------:R-:W-:-:S04]  /*2960*/  UMOV UR8, 0x1 ;  /* 0x0000000100087882 */ /* 0x000fc80000000000 */
[----:B------:R-:W-:Y:S01]  /*2970*/  SHF.L.U32 R0, R0, R3, RZ ;  /* 0x0000000300007219 */ /* 0x000fe200000006ff */
[----:B------:R-:W-:-:S06]  /*2980*/  IMAD.SHL.U32 R3, R3, 0x20, RZ ;  /* 0x0000002003037824 */ /* 0x000fcc00078e00ff */
[----:B------:R-:W-:-:S03]  /*2990*/  UIADD3 UR5, UPT, UPT, UR4, 0x10, URZ ;  /* 0x0000001004057890 */ /* 0x000fc6000fffe0ff */
[----:B------:R-:W-:Y:S01]  /*29a0*/  UMOV UR4, 0x50 ;  /* 0x0000005000047882 */ /* 0x000fe20000000000 */
[----:B------:R-:W-:Y:S02]  /*29b0*/  USHF.L.U32 UR5, UR8, UR5, URZ ;  /* 0x0000000508057299 */ /* 0x000fe400080006ff */
[----:B------:R-:W-:-:S04]  /*29c0*/  ULEA UR4, UR7, UR4, 0x18 ;  /* 0x0000000407047291 */ /* 0x000fc8000f8ec0ff */
[----:B------:R-:W-:-:S05]  /*29d0*/  LOP3.LUT R0, R0, UR5, RZ, 0xfc, !PT ;  /* 0x0000000500007c12 */ /* 0x000fca000f8efcff */
[----:B------:R2:W-:Y:S04]  /*29e0*/  ATOMS.OR RZ, [UR4], R0 ;  /* 0x00000000ffff798c */ /* 0x0005e8000b000004 */
[----:B------:R2:W-:Y:S01]  /*29f0*/  STS [UR6+0x68], R3 ;  /* 0x00006803ff007988 */ /* 0x0005e20008000806 */
[----:B------:R-:W-:Y:S05]  /*2a00*/  BRA `(.L_x_46) ;  /* 0x0000000000107947 */ /* 0x000fea0003800000 */
.L_x_45:
[----:B------:R-:W-:Y:S02]  /*2a10*/  MOV R0, 0xffffffff ;  /* 0xffffffff00007802 */ /* 0x000fe40000000f00 */
[----:B------:R-:W-:-:S03]  /*2a20*/  MOV R2, 0x2a50 ;  /* 0x00002a5000027802 */ /* 0x000fc60000000f00 */
[----:B------:R2:W-:Y:S04]  /*2a30*/  STS [UR6+0x68], R0 ;  /* 0x00006800ff007988 */ /* 0x0005e80008000806 */
[----:B-12---:R-:W-:Y:S05]  /*2a40*/  CALL.REL.NOINC `($__internal_1_$__cuda_sm10x_tcgen05_guardrail_trap_phase_invalid_during_alloc) ;  /* 0x0000002400847944 */ /* 0x006fea0003c00000 */
.L_x_46:
[----:B------:R-:W-:Y:S05]  /*2a50*/  WARPSYNC.ALL ;  /* 0x0000000000007948 */ /* 0x000fea0003800000 */
[----:B------:R-:W-:Y:S01]  /*2a60*/  NOP ;  /* 0x0000000000007918 */ /* 0x000fe20000000000 */
.L_x_44:
[----:B------:R-:W4:Y:S08]  /*2a70*/  S2UR UR4, SR_CgaCtaId ;  /* 0x00000000000479c3 */ /* 0x000f300000008800 */
[----:B------:R-:W-:Y:S06]  /*2a80*/  BAR.SYNC.DEFER_BLOCKING 0x3, 0xa0 ;  /* 0x00c2800000007b1d */ /* 0x000fec0000010000 */
[----:B------:R-:W-:-:S02]  /*2a90*/  UMOV UR5, 0x400 ;  /* 0x0000040000057882 */ /* 0x000fc40000000000 */
[----:B----4-:R-:W-:-:S06]  /*2aa0*/  ULEA UR4, UR4, UR5, 0x18 ;  /* 0x0000000504047291 */ /* 0x010fcc000f8ec0ff */
[----:B------:R-:W-:-:S05]  /*2ab0*/  MOV R87, UR4 ;  /* 0x0000000400577c02 */ /* 0x000fca0008000f00 */
[----:B------:R4:W1:Y:S01]  /*2ac0*/  LDS R122, [R87+0x68] ;  /* 0x00006800577a7984 */ /* 0x0008620000000800 */
[----:B------:R-:W5:Y:S02]  /*2ad0*/  SYNCS.PHASECHK.TRANS64.TRYWAIT P0, [R87+URZ+0x40], RZ ;  /* 0x000040ff570075a7 */ /* 0x000f6400080011ff */
[----:B-1--45:R-:W-:Y:S05]  /*2ae0*/  @!P0 BRA `(.L_x_49) ;  /* 0x00000024000c8947 */ /* 0x032fea0003800000 */
.L_x_88:
[----:B------:R-:W4:Y:S01]  /*2af0*/  LDS.128 R88, [R87+0x2ec10] ;  /* 0x02ec100057587984 */ /* 0x000f220000000c00 */
[----:B--23--:R-:W-:Y:S01]  /*2b00*/  HFMA2 R0, -RZ, RZ, 0, 5.9604644775390625e-08 ;  /* 0x00000001ff007431 */ /* 0x00cfe200000001ff */
[----:B------:R2:W-:Y:S06]  /*2b10*/  MEMBAR.ALL.CTA ;  /* 0x0000000000007992 */ /* 0x0005ec0000008000 */
[----:B--2---:R-:W2:Y:S02]  /*2b20*/  FENCE.VIEW.ASYNC.S ;  /* 0x00000000000073c6 */ /* 0x004ea40000000000 */
[----:B--2---:R2:W-:Y:S01]  /*2b30*/  SYNCS.ARRIVE.TRANS64.ART0 RZ, [R87+URZ+0x50], R0 ;  /* 0x0000500057ff79a7 */ /* 0x0045e200085000ff */
[----:B----4-:R-:W-:-:S13]  /*2b40*/  ISETP.NE.AND P0, PT, R91, 0x1, PT ;  /* 0x000000015b00780c */ /* 0x010fda0003f05270 */
[----:B--2---:R-:W-:Y:S05]  /*2b50*/  @P0 BRA `(.L_x_50) ;  /* 0x0000001800d00947 */ /* 0x004fea0003800000 */
[C---:B------:R-:W-:Y:S01]  /*2b60*/  IMAD.SHL.U32 R4, R104.reuse, 0x40, RZ ;  /* 0x0000004068047824 */ /* 0x040fe200078e00ff */
[----:B------:R-:W-:Y:S01]  /*2b70*/  SHF.R.U32.HI R3, RZ, 0x5, R104 ;  /* 0x00000005ff037819 */ /* 0x000fe20000011668 */
[----:B------:R-:W-:Y:S01]  /*2b80*/  IMAD.SHL.U32 R2, R104, 0x80, RZ ;  /* 0x0000008068027824 */ /* 0x000fe200078e00ff */
[----:B------:R-:W2:Y:S01]  /*2b90*/  S2UR UR7, SR_CgaCtaId ;  /* 0x00000000000779c3 */ /* 0x000ea20000008800 */
[----:B------:R-:W3:Y:S01]  /*2ba0*/  S2R R102, SR_LANEID ;  /* 0x0000000000667919 */ /* 0x000ee20000000000 */
[----:B------:R-:W-:Y:S01]  /*2bb0*/  LOP3.LUT R4, R4, 0x7c0, RZ, 0xc0, !PT ;  /* 0x000007c004047812 */ /* 0x000fe200078ec0ff */
[----:B------:R-:W-:Y:S01]  /*2bc0*/  IMAD R121, R123, 0x4, R87 ;  /* 0x000000047b797824 */ /* 0x000fe200078e0257 */
[----:B------:R-:W-:Y:S01]  /*2bd0*/  LOP3.LUT R2, R2, 0xf80, RZ, 0xc0, !PT ;  /* 0x00000f8002027812 */ /* 0x000fe200078ec0ff */
[----:B------:R-:W-:Y:S01]  /*2be0*/  IMAD.MOV.U32 R108, RZ, RZ, 0x1 ;  /* 0x00000001ff6c7424 */ /* 0x000fe200078e00ff */
[----:B------:R-:W-:Y:S01]  /*2bf0*/  UMOV UR12, 0x400 ;  /* 0x00000400000c7882 */ /* 0x000fe20000000000 */
[C---:B------:R-:W-:Y:S01]  /*2c00*/  IMAD R4, R3.reuse, 0x800, R4 ;  /* 0x0000080003047824 */ /* 0x040fe200078e0204 */
[----:B------:R-:W4:Y:S01]  /*2c10*/  LDCU.64 UR10, c[0x0][0x348] ;  /* 0x00006900ff0a77ac */ /* 0x000f220008000a00 */
[----:B------:R-:W-:-:S02]  /*2c20*/  IMAD R2, R3, 0x1000, R2 ;  /* 0x0000100003027824 */ /* 0x000fc400078e0202 */
[C---:B------:R-:W-:Y:S02]  /*2c30*/  IMAD.IADD R4, R87.reuse, 0x1, R4 ;  /* 0x0000000157047824 */ /* 0x040fe400078e0204 */
[----:B------:R-:W-:Y:S02]  /*2c40*/  IMAD.IADD R2, R87, 0x1, R2 ;  /* 0x0000000157027824 */ /* 0x000fe400078e0202 */
[C---:B------:R-:W-:Y:S02]  /*2c50*/  VIADD R5, R4.reuse, 0x4430 ;  /* 0x0000443004057836 */ /* 0x040fe40000000000 */
[C---:B------:R-:W-:Y:S02]  /*2c60*/  VIADD R6, R4.reuse, 0x4420 ;  /* 0x0000442004067836 */ /* 0x040fe40000000000 */
[C---:B------:R-:W-:Y:S01]  /*2c70*/  VIADD R7, R4.reuse, 0x4410 ;  /* 0x0000441004077836 */ /* 0x040fe20000000000 */
[----:B------:R-:W-:Y:S01]  /*2c80*/  SHF.R.U32.HI R120, RZ, 0x3, R5 ;  /* 0x00000003ff787819 */ /* 0x000fe20000011605 */
[----:B------:R-:W-:Y:S01]  /*2c90*/  VIADD R4, R4, 0x4400 ;  /* 0x0000440004047836 */ /* 0x000fe20000000000 */
[----:B------:R-:W-:Y:S01]  /*2ca0*/  SHF.R.U32.HI R119, RZ, 0x3, R6 ;  /* 0x00000003ff777819 */ /* 0x000fe20000011606 */
[----:B------:R-:W-:Y:S01]  /*2cb0*/  IMAD.MOV.U32 R106, RZ, RZ, RZ ;  /* 0x000000ffff6a7224 */ /* 0x000fe200078e00ff */
[----:B------:R-:W-:Y:S01]  /*2cc0*/  LOP3.LUT R120, R5, 0x30, R120, 0x78, !PT ;  /* 0x0000003005787812 */ /* 0x000fe200078e7878 */
[----:B------:R-:W-:Y:S01]  /*2cd0*/  VIADD R5, R2, 0x430 ;  /* 0x0000043002057836 */ /* 0x000fe20000000000 */
[----:B------:R-:W-:Y:S01]  /*2ce0*/  SHF.R.U32.HI R117, RZ, 0x3, R4 ;  /* 0x00000003ff757819 */ /* 0x000fe20000011604 */
[----:B------:R-:W-:Y:S01]  /*2cf0*/  IMAD.MOV.U32 R105, RZ, RZ, RZ ;  /* 0x000000ffff697224 */ /* 0x000fe200078e00ff */
[----:B------:R-:W-:Y:S01]  /*2d00*/  LOP3.LUT R119, R6, 0x30, R119, 0x78, !PT ;  /* 0x0000003006777812 */ /* 0x000fe200078e7877 */
[----:B------:R-:W-:Y:S01]  /*2d10*/  VIADD R6, R2, 0x420 ;  /* 0x0000042002067836 */ /* 0x000fe20000000000 */
[----:B------:R-:W-:Y:S01]  /*2d20*/  SHF.R.U32.HI R116, RZ, 0x3, R5 ;  /* 0x00000003ff747819 */ /* 0x000fe20000011605 */
[----:B------:R-:W-:Y:S01]  /*2d30*/  IMAD R110, R3, 0x200000, R122 ;  /* 0x00200000036e7824 */ /* 0x000fe200078e027a */
[----:B------:R-:W-:Y:S01]  /*2d40*/  LOP3.LUT R117, R4, 0x30, R117, 0x78, !PT ;  /* 0x0000003004757812 */ /* 0x000fe200078e7875 */
[C---:B------:R-:W-:Y:S01]  /*2d50*/  VIADD R4, R2.reuse, 0x400 ;  /* 0x0000040002047836 */ /* 0x040fe20000000000 */
[----:B------:R-:W-:Y:S01]  /*2d60*/  LOP3.LUT R116, R5, 0x70, R116, 0x78, !PT ;  /* 0x0000007005747812 */ /* 0x000fe200078e7874 */
[----:B------:R-:W-:Y:S01]  /*2d70*/  VIADD R5, R2, 0x410 ;  /* 0x0000041002057836 */ /* 0x000fe20000000000 */
[----:B------:R-:W-:Y:S01]  /*2d80*/  SHF.R.U32.HI R115, RZ, 0x3, R6 ;  /* 0x00000003ff737819 */ /* 0x000fe20000011606 */
[----:B--2---:R-:W-:Y:S01]  /*2d90*/  ULEA UR13, UR7, UR12, 0x18 ;  /* 0x0000000c070d7291 */ /* 0x004fe2000f8ec0ff */
[----:B------:R-:W-:-:S02]  /*2da0*/  SHF.R.U32.HI R113, RZ, 0x3, R4 ;  /* 0x00000003ff717819 */ /* 0x000fc40000011604 */
[----:B------:R-:W-:Y:S02]  /*2db0*/  SHF.R.U32.HI R114, RZ, 0x3, R5 ;  /* 0x00000003ff727819 */ /* 0x000fe40000011605 */
[----:B------:R-:W-:Y:S01]  /*2dc0*/  LOP3.LUT R115, R6, 0x70, R115, 0x78, !PT ;  /* 0x0000007006737812 */ /* 0x000fe200078e7873 */
[C---:B------:R-:W-:Y:S01]  /*2dd0*/  VIADD R6, R2.reuse, 0x460 ;  /* 0x0000046002067836 */ /* 0x040fe20000000000 */
[----:B------:R-:W-:Y:S01]  /*2de0*/  LOP3.LUT R114, R5, 0x70, R114, 0x78, !PT ;  /* 0x0000007005727812 */ /* 0x000fe200078e7872 */
[----:B------:R-:W-:Y:S01]  /*2df0*/  VIADD R5, R2, 0x470 ;  /* 0x0000047002057836 */ /* 0x000fe20000000000 */
[----:B------:R-:W-:Y:S01]  /*2e00*/  LOP3.LUT R113, R4, 0x70, R113, 0x78, !PT ;  /* 0x0000007004717812 */ /* 0x000fe200078e7871 */
[C---:B------:R-:W-:Y:S01]  /*2e10*/  VIADD R4, R2.reuse, 0x450 ;  /* 0x0000045002047836 */ /* 0x040fe20000000000 */
[----:B------:R-:W-:Y:S01]  /*2e20*/  SHF.R.U32.HI R118, RZ, 0x3, R7 ;  /* 0x00000003ff767819 */ /* 0x000fe20000011607 */
[----:B------:R-:W-:Y:S01]  /*2e30*/  VIADD R2, R2, 0x440 ;  /* 0x0000044002027836 */ /* 0x000fe20000000000 */
[----:B------:R-:W-:-:S02]  /*2e40*/  SHF.R.U32.HI R112, RZ, 0x3, R5 ;  /* 0x00000003ff707819 */ /* 0x000fc40000011605 */
[----:B------:R-:W-:Y:S02]  /*2e50*/  SHF.R.U32.HI R111, RZ, 0x3, R6 ;  /* 0x00000003ff6f7819 */ /* 0x000fe40000011606 */
[----:B------:R-:W-:Y:S02]  /*2e60*/  SHF.R.U32.HI R109, RZ, 0x3, R4 ;  /* 0x00000003ff6d7819 */ /* 0x000fe40000011604 */
[----:B------:R-:W-:Y:S02]  /*2e70*/  SHF.R.U32.HI R107, RZ, 0x3, R2 ;  /* 0x00000003ff6b7819 */ /* 0x000fe40000011602 */
[----:B------:R-:W-:Y:S02]  /*2e80*/  LOP3.LUT R118, R7, 0x30, R118, 0x78, !PT ;  /* 0x0000003007767812 */ /* 0x000fe400078e7876 */
[----:B------:R-:W-:Y:S02]  /*2e90*/  LOP3.LUT R112, R5, 0x70, R112, 0x78, !PT ;  /* 0x0000007005707812 */ /* 0x000fe400078e7870 */
[----:B------:R-:W-:-:S02]  /*2ea0*/  LOP3.LUT R111, R6, 0x70, R111, 0x78, !PT ;  /* 0x00000070066f7812 */ /* 0x000fc400078e786f */
[----:B------:R-:W-:Y:S02]  /*2eb0*/  LOP3.LUT R109, R4, 0x70, R109, 0x78, !PT ;  /* 0x00000070046d7812 */ /* 0x000fe400078e786d */
[----:B---34-:R-:W-:-:S07]  /*2ec0*/  LOP3.LUT R107, R2, 0x70, R107, 0x78, !PT ;  /* 0x00000070026b7812 */ /* 0x018fce00078e786b */
.L_x_63:
[----:B------:R-:W2:Y:S01]  /*2ed0*/  LDC.64 R6, c[0x0][0x750] ;  /* 0x0001d400ff067b82 */ /* 0x000ea20000000a00 */
[----:B------:R-:W3:Y:S01]  /*2ee0*/  LDCU.64 UR4, c[0x0][0x358] ;  /* 0x00006b00ff0477ac */ /* 0x000ee20008000a00 */
[----:B------:R-:W-:-:S04]  /*2ef0*/  SHF.L.U32 R125, R88, 0x7, RZ ;  /* 0x00000007587d7819 */ /* 0x000fc800000006ff */
[----:B------:R-:W-:Y:S02]  /*2f00*/  IADD3 R5, PT, PT, R125, R104, RZ ;  /* 0x000000687d057210 */ /* 0x000fe40007ffe0ff */
[----:B------:R-:W4:Y:S01]  /*2f10*/  LDC.64 R2, c[0x0][0x758] ;  /* 0x0001d600ff027b82 */ /* 0x000f220000000a00 */
[----:B--2---:R-:W-:-:S05]  /*2f20*/  IMAD.WIDE R6, R90, 0x4, R6 ;  /* 0x000000045a067825 */ /* 0x004fca00078e0206 */
[----:B---3--:R2:W5:Y:S01]  /*2f30*/  LDG.E R124, desc[UR4][R6.64] ;  /* 0x00000004067c7981 */ /* 0x008562000c1e1900 */
[----:B----4-:R-:W-:Y:S01]  /*2f40*/  IMAD.WIDE R4, R5, 0x4, R2 ;  /* 0x0000000405047825 */ /* 0x010fe200078e0202 */
[----:B------:R-:W-:-:S04]  /*2f50*/  SHF.L.U32 R2, R105, 0x1f, RZ ;  /* 0x0000001f69027819 */ /* 0x000fc800000006ff */
[----:B------:R2:W5:Y:S01]  /*2f60*/  LDG.E R88, desc[UR4][R4.64] ;  /* 0x0000000404587981 */ /* 0x000562000c1e1900 */
[----:B------:R-:W3:Y:S01]  /*2f70*/  SYNCS.PHASECHK.TRANS64.TRYWAIT P0, [R87+URZ+0x30], R2 ;  /* 0x00003002570075a7 */ /* 0x000ee200080011ff */
[----:B------:R-:W-:Y:S02]  /*2f80*/  ISETP.NE.AND P4, PT, R105, RZ, PT ;  /* 0x000000ff6900720c */ /* 0x000fe40003f85270 */
[----:B------:R-:W-:Y:S01]  /*2f90*/  MOV R103, R90 ;  /* 0x0000005a00677202 */ /* 0x000fe20000000f00 */
[----:B--23--:R-:W-:Y:S10]  /*2fa0*/  @!P0 BRA `(.L_x_51) ;  /* 0x0000001c00f08947 */ /* 0x00cff40003800000 */
.L_x_90:
[----:B------:R-:W-:Y:S01]  /*2fb0*/  SHF.R.S32.HI R86, RZ, 0x1f, R90 ;  /* 0x0000001fff567819 */ /* 0x000fe2000001145a */
[----:B------:R-:W-:Y:S01]  /*2fc0*/  IMAD R127, R105, 0xd0, R110 ;  /* 0x000000d0697f7824 */ /* 0x000fe200078e026e */
[----:B------:R-:W-:Y:S02]  /*2fd0*/  CS2R R130, SRZ ;  /* 0x0000000000827805 */ /* 0x000fe4000001ff00 */
[----:B------:R-:W-:-:S07]  /*2fe0*/  CS2R R128, SRZ ;  /* 0x0000000000807805 */ /* 0x000fce000001ff00 */
.L_x_58:
[----:B------:R-:W-:Y:S01]  /*2ff0*/  IADD3 R126, PT, PT, R130, 0x3, RZ ;  /* 0x00000003827e7810 */ /* 0x000fe20007ffe0ff */
[----:B------:R-:W-:Y:S05]  /*3000*/  WARPSYNC.ALL ;  /* 0x0000000000007948 */ /* 0x000fea0003800000 */
[----:B------:R-:W-:Y:S01]  /*3010*/  NOP ;  /* 0x0000000000007918 */ /* 0x000fe20000000000 */
[----:B------:R-:W-:Y:S01]  /*3020*/  SEL R126, R126, R129, !P4 ;  /* 0x000000817e7e7207 */ /* 0x000fe20006000000 */
[----:B------:R-:W-:Y:S01]  /*3030*/  BSSY.RECONVERGENT B0, `(.L_x_52) ;  /* 0x000003a000007945 */ /* 0x000fe20003800200 */
[----:B------:R-:W-:Y:S02]  /*3040*/  ISETP.NE.AND P0, PT, R128, RZ, PT ;  /* 0x000000ff8000720c */ /* 0x000fe40003f05270 */
[----:B------:R-:W-:-:S04]  /*3050*/  SHF.L.U32 R90, R126, 0x6, RZ ;  /* 0x000000067e5a7819 */ /* 0x000fc800000006ff */
[----:B------:R-:W-:-:S04]  /*3060*/  IADD3 R2, PT, PT, R127, R90, RZ ;  /* 0x0000005a7f027210 */ /* 0x000fc80007ffe0ff */
[----:B------:R-:W-:-:S13]  /*3070*/  R2UR UR4, R2 ;  /* 0x00000000020472ca */ /* 0x000fda00000e0000 */
[----:B------:R-:W3:Y:S01]  /*3080*/  LDTM.x32 R36, tmem[UR4+0x20] ;  /* 0x00002004002479ee */ /* 0x000ee200082c0000 */
[----:B------:R-:W-:-:S13]  /*3090*/  R2UR UR4, R2 ;  /* 0x00000000020472ca */ /* 0x000fda00000e0000 */
[----:B-1----:R-:W4:Y:S01]  /*30a0*/  LDTM.x32 R4, tmem[UR4] ;  /* 0x00000004000479ee */ /* 0x002f2200082c0000 */
[-C--:B--23-5:R-:W-:Y:S02]  /*30b0*/  FMUL2 R2, R36.F32x2.HI_LO, R124.reuse.F32 ;  /* 0x0000007c2402724a */ /* 0x0acfe40001000000 */
[-C--:B------:R-:W-:Y:S02]  /*30c0*/  FMUL2 R36, R40.F32x2.HI_LO, R124.reuse.F32 ;  /* 0x0000007c2824724a */ /* 0x080fe40001000000 */
[-C--:B------:R-:W-:Y:S02]  /*30d0*/  FMUL2 R40, R44.F32x2.HI_LO, R124.reuse.F32 ;  /* 0x0000007c2c28724a */ /* 0x080fe40001000000 */
[-C--:B------:R-:W-:Y:S02]  /*30e0*/  FMUL2 R44, R48.F32x2.HI_LO, R124.reuse.F32 ;  /* 0x0000007c302c724a */ /* 0x080fe40001000000 */
[-C--:B------:R-:W-:Y:S02]  /*30f0*/  FMUL2 R48, R52.F32x2.HI_LO, R124.reuse.F32 ;  /* 0x0000007c3430724a */ /* 0x080fe40001000000 */
[----:B------:R-:W-:-:S02]  /*3100*/  FMUL2 R38, R38.F32x2.HI_LO, R124.F32 ;  /* 0x0000007c2626724a */ /* 0x000fc40001000000 */
[-C--:B------:R-:W-:Y:S02]  /*3110*/  FMUL2 R42, R42.F32x2.HI_LO, R124.reuse.F32 ;  /* 0x0000007c2a2a724a */ /* 0x080fe40001000000 */
[-C--:B------:R-:W-:Y:S02]  /*3120*/  FMUL2 R46, R46.F32x2.HI_LO, R124.reuse.F32 ;  /* 0x0000007c2e2e724a */ /* 0x080fe40001000000 */
[-C--:B------:R-:W-:Y:S02]  /*3130*/  FMUL2 R50, R50.F32x2.HI_LO, R124.reuse.F32 ;  /* 0x0000007c3232724a */ /* 0x080fe40001000000 */
[-C--:B------:R-:W-:Y:S02]  /*3140*/  FMUL2 R54, R54.F32x2.HI_LO, R124.reuse.F32 ;  /* 0x0000007c3636724a */ /* 0x080fe40001000000 */
[-C--:B------:R-:W-:Y:S02]  /*3150*/  FMUL2 R52, R56.F32x2.HI_LO, R124.reuse.F32 ;  /* 0x0000007c3834724a */ /* 0x080fe40001000000 */
[----:B------:R-:W-:-:S02]  /*3160*/  FMUL2 R58, R58.F32x2.HI_LO, R124.F32 ;  /* 0x0000007c3a3a724a */ /* 0x000fc40001000000 */
[-C--:B------:R-:W-:Y:S02]  /*3170*/  FMUL2 R56, R60.F32x2.HI_LO, R124.reuse.F32 ;  /* 0x0000007c3c38724a */ /* 0x080fe40001000000 */
[-C--:B------:R-:W-:Y:S02]  /*3180*/  FMUL2 R60, R64.F32x2.HI_LO, R124.reuse.F32 ;  /* 0x0000007c403c724a */ /* 0x080fe40001000000 */
[----:B----4-:R-:W-:Y:S01]  /*3190*/  FMUL2 R70, R8.F32x2.HI_LO, R124.F32 ;  /* 0x0000007c0846724a */ /* 0x010fe20001000000 */
[----:B------:R-:W-:Y:S01]  /*31a0*/  F2FP.BF16.F32.PACK_AB R8, R3, R2 ;  /* 0x000000020308723e */ /* 0x000fe200000010ff */
[----:B------:R-:W-:Y:S01]  /*31b0*/  FMUL2 R72, R10.F32x2.HI_LO, R124.F32 ;  /* 0x0000007c0a48724a */ /* 0x000fe20001000000 */
        /* <DEDUP_REMOVED lines=21> */
[----:B------:R-:W-:-:S02]  /*3310*/  FMUL2 R24, R24.F32x2.HI_LO, R124.F32 ;  /* 0x0000007c1818724a */ /* 0x000fc40001000000 */
[-C--:B------:R-:W-:Y:S02]  /*3320*/  FMUL2 R26, R26.F32x2.HI_LO, R124.reuse.F32 ;  /* 0x0000007c1a1a724a */ /* 0x080fe40001000000 */
[-C--:B------:R-:W-:Y:S02]  /*3330*/  FMUL2 R28, R28.F32x2.HI_LO, R124.reuse.F32 ;  /* 0x0000007c1c1c724a */ /* 0x080fe40001000000 */
[-C--:B------:R-:W-:Y:S02]  /*3340*/  FMUL2 R30, R30.F32x2.HI_LO, R124.reuse.F32 ;  /* 0x0000007c1e1e724a */ /* 0x080fe40001000000 */
[-C--:B------:R-:W-:Y:S02]  /*3350*/  FMUL2 R32, R32.F32x2.HI_LO, R124.reuse.F32 ;  /* 0x0000007c2020724a */ /* 0x080fe40001000000 */
[----:B------:R-:W-:Y:S01]  /*3360*/  FMUL2 R34, R34.F32x2.HI_LO, R124.F32 ;  /* 0x0000007c2222724a */ /* 0x000fe20001000000 */
[----:B------:R-:W-:Y:S06]  /*3370*/  @P0 BRA `(.L_x_53) ;  /* 0x0000000000140947 */ /* 0x000fec0003800000 */
[----:B------:R-:W-:Y:S01]  /*3380*/  ELECT P0, URZ, PT ;  /* 0x0000000000ff782f */ /* 0x000fe20003800000 */
[----:B------:R-:W-:Y:S01]  /*3390*/  NOP ;  /* 0x0000000000007918 */ /* 0x000fe20000000000 */
[----:B------:R-:W-:-:S11]  /*33a0*/  LOP3.LUT R105, R105, 0x1, RZ, 0x3c, !PT ;  /* 0x0000000169697812 */ /* 0x000fd600078e3cff */
[----:B------:R-:W-:-:S04]  /*33b0*/  @P0 IMAD.MOV.U32 R4, RZ, RZ, 0x1 ;  /* 0x00000001ff040424 */ /* 0x000fc800078e00ff */
[----:B------:R2:W-:Y:S03]  /*33c0*/  @P0 SYNCS.ARRIVE.TRANS64.ART0 RZ, [R87+URZ+0x38], R4 ;  /* 0x0000380457ff09a7 */ /* 0x0005e600085000ff */
.L_x_53:
[----:B------:R-:W-:Y:S05]  /*33d0*/  BSYNC.RECONVERGENT B0 ;  /* 0x0000000000007941 */ /* 0x000fea0003800200 */
.L_x_52:
[----:B------:R-:W-:Y:S01]  /*33e0*/  F2FP.BF16.F32.PACK_AB R20, R57, R56 ;  /* 0x000000383914723e */ /* 0x000fe200000010ff */
[----:B------:R3:W-:Y:S01]  /*33f0*/  STS.128 [R107], R8 ;  /* 0x000000086b007388 */ /* 0x0007e20000000c00 */
[----:B------:R-:W-:Y:S02]  /*3400*/  F2FP.BF16.F32.PACK_AB R21, R63, R62 ;  /* 0x0000003e3f15723e */ /* 0x000fe400000010ff */
[----:B------:R-:W-:Y:S01]  /*3410*/  F2FP.BF16.F32.PACK_AB R22, R61, R60 ;  /* 0x0000003c3d16723e */ /* 0x000fe200000010ff */
[----:B------:R4:W-:Y:S01]  /*3420*/  STS.128 [R109], R12 ;  /* 0x0000000c6d007388 */ /* 0x0009e20000000c00 */
[----:B------:R-:W-:Y:S02]  /*3430*/  F2FP.BF16.F32.PACK_AB R23, R67, R66 ;  /* 0x000000424317723e */ /* 0x000fe400000010ff */
[----:B--2---:R-:W-:Y:S01]  /*3440*/  F2FP.BF16.F32.PACK_AB R4, R65, R64 ;  /* 0x000000404104723e */ /* 0x004fe200000010ff */
[----:B------:R2:W-:Y:S01]  /*3450*/  STS.128 [R111], R16 ;  /* 0x000000106f007388 */ /* 0x0005e20000000c00 */
[----:B------:R-:W-:-:S02]  /*3460*/  F2FP.BF16.F32.PACK_AB R5, R69, R68 ;  /* 0x000000444505723e */ /* 0x000fc400000010ff */
[----:B------:R-:W-:Y:S01]  /*3470*/  F2FP.BF16.F32.PACK_AB R6, R71, R70 ;  /* 0x000000464706723e */ /* 0x000fe200000010ff */
[----:B------:R1:W-:Y:S01]  /*3480*/  STS.128 [R112], R20 ;  /* 0x0000001470007388 */ /* 0x0003e20000000c00 */
[----:B------:R-:W-:Y:S02]  /*3490*/  F2FP.BF16.F32.PACK_AB R7, R73, R72 ;  /* 0x000000484907723e */ /* 0x000fe400000010ff */
[----:B------:R-:W-:Y:S02]  /*34a0*/  ISETP.NE.AND P2, PT, R123, RZ, PT ;  /* 0x000000ff7b00720c */ /* 0x000fe40003f45270 */
[C---:B------:R-:W-:Y:S01]  /*34b0*/  ISETP.GE.U32.AND P3, PT, R128.reuse, 0x6, PT ;  /* 0x000000068000780c */ /* 0x040fe20003f66070 */
[----:B------:R1:W-:Y:S01]  /*34c0*/  STS.128 [R113], R4 ;  /* 0x0000000471007388 */ /* 0x0003e20000000c00 */
[----:B------:R-:W-:Y:S01]  /*34d0*/  VIADD R128, R128, 0x2 ;  /* 0x0000000280807836 */ /* 0x000fe20000000000 */
[----:B---3--:R-:W-:Y:S02]  /*34e0*/  F2FP.BF16.F32.PACK_AB R8, R75, R74 ;  /* 0x0000004a4b08723e */ /* 0x008fe400000010ff */
[----:B------:R-:W-:-:S02]  /*34f0*/  F2FP.BF16.F32.PACK_AB R9, R77, R76 ;  /* 0x0000004c4d09723e */ /* 0x000fc400000010ff */
[----:B------:R-:W-:Y:S02]  /*3500*/  F2FP.BF16.F32.PACK_AB R10, R79, R78 ;  /* 0x0000004e4f0a723e */ /* 0x000fe400000010ff */
[----:B------:R-:W-:Y:S02]  /*3510*/  F2FP.BF16.F32.PACK_AB R11, R81, R80 ;  /* 0x00000050510b723e */ /* 0x000fe400000010ff */
[----:B----4-:R-:W-:Y:S02]  /*3520*/  F2FP.BF16.F32.PACK_AB R12, R83, R82 ;  /* 0x00000052530c723e */ /* 0x010fe400000010ff */
[----:B------:R-:W-:Y:S01]  /*3530*/  F2FP.BF16.F32.PACK_AB R13, R85, R84 ;  /* 0x00000054550d723e */ /* 0x000fe200000010ff */
[----:B------:R1:W-:Y:S01]  /*3540*/  STS.128 [R114], R8 ;  /* 0x0000000872007388 */ /* 0x0003e20000000c00 */
[----:B------:R-:W-:Y:S02]  /*3550*/  F2FP.BF16.F32.PACK_AB R14, R25, R24 ;  /* 0x00000018190e723e */ /* 0x000fe400000010ff */
[----:B------:R-:W-:-:S02]  /*3560*/  F2FP.BF16.F32.PACK_AB R15, R27, R26 ;  /* 0x0000001a1b0f723e */ /* 0x000fc400000010ff */
[----:B--2---:R-:W-:Y:S02]  /*3570*/  F2FP.BF16.F32.PACK_AB R16, R29, R28 ;  /* 0x0000001c1d10723e */ /* 0x004fe400000010ff */
[----:B------:R-:W-:Y:S01]  /*3580*/  F2FP.BF16.F32.PACK_AB R17, R31, R30 ;  /* 0x0000001e1f11723e */ /* 0x000fe200000010ff */
[----:B------:R1:W-:Y:S01]  /*3590*/  STS.128 [R115], R12 ;  /* 0x0000000c73007388 */ /* 0x0003e20000000c00 */
[----:B------:R-:W-:Y:S02]  /*35a0*/  F2FP.BF16.F32.PACK_AB R18, R33, R32 ;  /* 0x000000202112723e */ /* 0x000fe400000010ff */
[----:B------:R-:W-:-:S05]  /*35b0*/  F2FP.BF16.F32.PACK_AB R19, R35, R34 ;  /* 0x000000222313723e */ /* 0x000fca00000010ff */
[----:B------:R1:W-:Y:S01]  /*35c0*/  STS.128 [R116], R16 ;  /* 0x0000001074007388 */ /* 0x0003e20000000c00 */
[----:B------:R2:W-:Y:S06]  /*35d0*/  MEMBAR.ALL.CTA ;  /* 0x0000000000007992 */ /* 0x0005ec0000008000 */
[----:B--2---:R-:W2:Y:S02]  /*35e0*/  FENCE.VIEW.ASYNC.S ;  /* 0x00000000000073c6 */ /* 0x004ea40000000000 */
[----:B--2---:R-:W-:Y:S06]  /*35f0*/  BAR.SYNC.DEFER_BLOCKING 0x2, 0x80 ;  /* 0x0082000000007b1d */ /* 0x004fec0000010000 */
[----:B------:R-:W-:Y:S05]  /*3600*/  @P2 BRA `(.L_x_54) ;  /* 0x0000000000442947 */ /* 0x000fea0003800000 */
[----:B------:R-:W-:Y:S01]  /*3610*/  UIADD3 UR8, UP0, UPT, UR10, 0x240, URZ ;  /* 0x000002400a087890 */ /* 0x000fe2000ff1e0ff */
[----:B------:R-:W-:Y:S01]  /*3620*/  PLOP3.LUT P0, PT, PT, PT, PT, 0x80, 0x8 ;  /* 0x000000000008781c */ /* 0x000fe20003f0f070 */
[----:B------:R-:W-:Y:S01]  /*3630*/  IMAD R90, R89, 0x100, R90 ;  /* 0x00000100595a7824 */ /* 0x000fe200078e025a */
[----:B-1----:R-:W-:Y:S01]  /*3640*/  IADD3 R4, PT, PT, R87, 0x400, RZ ;  /* 0x0000040057047810 */ /* 0x002fe20007ffe0ff */
[----:B------:R-:W-:-:S12]  /*3650*/  UIADD3.X UR9, UPT, UPT, URZ, UR11, URZ, UP0, !UPT ;  /* 0x0000000bff097290 */ /* 0x000fd800087fe4ff */
.L_x_55:
[----:B------:R-:W-:Y:S02]  /*3660*/  PLOP3.LUT P1, PT, P1, P0, PT, 0xf2, 0x2f ;  /* 0x00000000002f781c */ /* 0x000fe40000f21e72 */
[----:B------:R-:W-:-:S08]  /*3670*/  @P0 R2UR P1, UR6, R125 ;  /* 0x000000007d0602ca */ /* 0x000fd00000020000 */
[----:B------:R-:W-:Y:S02]  /*3680*/  PLOP3.LUT P1, PT, P1, P0, PT, 0xf2, 0x2f ;  /* 0x00000000002f781c */ /* 0x000fe40000f21e72 */
[----:B------:R-:W-:-:S08]  /*3690*/  @P0 R2UR.OR P1, UR5, R90 ;  /* 0x000000005a0502ca */ /* 0x000fd00000120000 */
[----:B------:R-:W-:Y:S02]  /*36a0*/  PLOP3.LUT P1, PT, P1, P0, PT, 0xf2, 0x2f ;  /* 0x00000000002f781c */ /* 0x000fe40000f21e72 */
[----:B------:R-:W-:-:S08]  /*36b0*/  @P0 R2UR.OR P1, UR4, R4 ;  /* 0x00000000040402ca */ /* 0x000fd00000120000 */
[----:B------:R-:W-:Y:S02]  /*36c0*/  @P0 PLOP3.LUT P0, PT, P1, PT, PT, 0x80, 0x8 ;  /* 0x000000000008081c */ /* 0x000fe40000f0f070 */
[----:B------:R-:W-:-:S03]  /*36d0*/  PLOP3.LUT P1, PT, PT, PT, PT, 0x80, 0x8 ;  /* 0x000000000008781c */ /* 0x000fc60003f2f070 */
[----:B------:R1:W-:Y:S08]  /*36e0*/  UTMASTG.2D [UR4], [UR8], desc[URZ] ;  /* 0x0000ff04080073b5 */ /* 0x0003f00008009000 */
[----:B-1----:R-:W-:Y:S05]  /*36f0*/  @P0 BRA.U.ANY `(.L_x_55) ;  /* 0xfffffffd00d80947 */ /* 0x002fea000393ffff */
[----:B------:R0:W-:Y:S01]  /*3700*/  UTMACMDFLUSH ;  /* 0x00000000000079b7 */ /* 0x0001e20000000000 */
[----:B------:R-:W-:-:S04]  /*3710*/  DEPBAR.LE SB0, 0x0 ;  /* 0x000080000000791a */ /* 0x000fc80000000000 */
.L_x_54:
[----:B------:R-:W-:Y:S01]  /*3720*/  FMUL2 R92, R74.F32x2.HI_LO, -1.4426950216293334961 ;  /* 0xbfb8aa3b4a5c784a */ /* 0x000fe20001000000 */
[----:B------:R-:W-:Y:S01]  /*3730*/  BAR.SYNC.DEFER_BLOCKING 0x2, 0x80 ;  /* 0x0082000000007b1d */ /* 0x000fe20000010000 */
[----:B-1----:R-:W-:Y:S02]  /*3740*/  FMUL2 R10, R28.F32x2.HI_LO, -1.4426950216293334961 ;  /* 0xbfb8aa3b1c0a784a */ /* 0x002fe40001000000 */
[----:B------:R-:W-:Y:S02]  /*3750*/  FMUL2 R22, R78.F32x2.HI_LO, -1.4426950216293334961 ;  /* 0xbfb8aa3b4e16784a */ /* 0x000fe40001000000 */
[----:B------:R-:W-:Y:S01]  /*3760*/  FMUL2 R6, R32.F32x2.HI_LO, -1.4426950216293334961 ;  /* 0xbfb8aa3b2006784a */ /* 0x000fe20001000000 */
[----:B------:R-:W-:Y:S01]  /*3770*/  MUFU.EX2 R92, R92 ;  /* 0x0000005c005c7308 */ /* 0x000fe20000000800 */
[----:B------:R-:W-:Y:S02]  /*3780*/  FMUL2 R20, R80.F32x2.HI_LO, -1.4426950216293334961 ;  /* 0xbfb8aa3b5014784a */ /* 0x000fe40001000000 */
[----:B------:R-:W-:-:S02]  /*3790*/  FMUL2 R4, R34.F32x2.HI_LO, -1.4426950216293334961 ;  /* 0xbfb8aa3b2204784a */ /* 0x000fc40001000000 */
[----:B------:R-:W-:Y:S02]  /*37a0*/  FMUL2 R100, R64.F32x2.HI_LO, -1.4426950216293334961 ;  /* 0xbfb8aa3b4064784a */ /* 0x000fe40001000000 */
[----:B------:R-:W-:Y:S01]  /*37b0*/  FMUL2 R90, R76.F32x2.HI_LO, -1.4426950216293334961 ;  /* 0xbfb8aa3b4c5a784a */ /* 0x000fe20001000000 */
[----:B------:R-:W1:Y:S01]  /*37c0*/  MUFU.EX2 R93, R93 ;  /* 0x0000005d005d7308 */ /* 0x000e620000000800 */
[----:B------:R-:W-:Y:S02]  /*37d0*/  FMUL2 R8, R30.F32x2.HI_LO, -1.4426950216293334961 ;  /* 0xbfb8aa3b1e08784a */ /* 0x000fe40001000000 */
[----:B------:R-:W-:Y:S02]  /*37e0*/  FMUL2 R98, R68.F32x2.HI_LO, -1.4426950216293334961 ;  /* 0xbfb8aa3b4462784a */ /* 0x000fe40001000000 */
[----:B------:R-:W-:Y:S02]  /*37f0*/  FMUL2 R96, R70.F32x2.HI_LO, -1.4426950216293334961 ;  /* 0xbfb8aa3b4660784a */ /* 0x000fe40001000000 */
[----:B------:R-:W-:Y:S01]  /*3800*/  FMUL2 R94, R72.F32x2.HI_LO, -1.4426950216293334961 ;  /* 0xbfb8aa3b485e784a */ /* 0x000fe20001000000 */
[----:B------:R-:W-:Y:S01]  /*3810*/  MUFU.EX2 R10, R10 ;  /* 0x0000000a000a7308 */ /* 0x000fe20000000800 */
[----:B------:R-:W-:-:S02]  /*3820*/  FMUL2 R12, R26.F32x2.HI_LO, -1.4426950216293334961 ;  /* 0xbfb8aa3b1a0c784a */ /* 0x000fc40001000000 */
[----:B------:R-:W-:Y:S02]  /*3830*/  FMUL2 R18, R82.F32x2.HI_LO, -1.4426950216293334961 ;  /* 0xbfb8aa3b5212784a */ /* 0x000fe40001000000 */
[----:B------:R-:W-:Y:S02]  /*3840*/  FMUL2 R16, R84.F32x2.HI_LO, -1.4426950216293334961 ;  /* 0xbfb8aa3b5410784a */ /* 0x000fe40001000000 */
[----:B------:R-:W-:Y:S01]  /*3850*/  FMUL2 R14, R24.F32x2.HI_LO, -1.4426950216293334961 ;  /* 0xbfb8aa3b180e784a */ /* 0x000fe20001000000 */
[----:B------:R-:W2:Y:S01]  /*3860*/  MUFU.EX2 R11, R11 ;  /* 0x0000000b000b7308 */ /* 0x000ea20000000800 */
[----:B-1----:R-:W-:-:S07]  /*3870*/  FADD2 R92, R92.F32x2.HI_LO, 1 ;  /* 0x3f8000005c5c744b */ /* 0x002fce0000200000 */
[----:B------:R-:W-:Y:S08]  /*3880*/  MUFU.EX2 R22, R22 ;  /* 0x0000001600167308 */ /* 0x000ff00000000800 */
[----:B------:R-:W1:Y:S01]  /*3890*/  MUFU.EX2 R23, R23 ;  /* 0x0000001700177308 */ /* 0x000e620000000800 */
[----:B--2---:R-:W-:-:S07]  /*38a0*/  FADD2 R10, R10.F32x2.HI_LO, 1 ;  /* 0x3f8000000a0a744b */ /* 0x004fce0000200000 */
[----:B------:R-:W-:Y:S08]  /*38b0*/  MUFU.EX2 R6, R6 ;  /* 0x0000000600067308 */ /* 0x000ff00000000800 */
        /* <DEDUP_REMOVED lines=38> */
[----:B------:R-:W-:Y:S08]  /*3b20*/  MUFU.RCP R92, R92 ;  /* 0x0000005c005c7308 */ /* 0x000ff00000001000 */
[----:B------:R-:W1:Y:S01]  /*3b30*/  MUFU.RCP R93, R93 ;  /* 0x0000005d005d7308 */ /* 0x000e620000001000 */
[----:B--2---:R-:W-:-:S07]  /*3b40*/  FADD2 R14, R14.F32x2.HI_LO, 1 ;  /* 0x3f8000000e0e744b */ /* 0x004fce0000200000 */
[----:B------:R-:W-:Y:S08]  /*3b50*/  MUFU.RCP R10, R10 ;  /* 0x0000000a000a7308 */ /* 0x000ff00000001000 */
[----:B------:R-:W2:Y:S01]  /*3b60*/  MUFU.RCP R11, R11 ;  /* 0x0000000b000b7308 */ /* 0x000ea20000001000 */
[----:B-1----:R-:W-:-:S04]  /*3b70*/  FMUL2 R92, R92.F32x2.HI_LO, R74.F32x2.HI_LO ;  /* 0x0000004a5c5c724a */ /* 0x002fc80000000000 */
[----:B------:R-:W-:-:S03]  /*3b80*/  FMUL2 R92, R92.F32x2.HI_LO, R40.F32x2.HI_LO ;  /* 0x000000285c5c724a */ /* 0x000fc60000000000 */
[----:B------:R-:W-:Y:S01]  /*3b90*/  MUFU.RCP R22, R22 ;  /* 0x0000001600167308 */ /* 0x000fe20000001000 */
[----:B------:R-:W-:-:S07]  /*3ba0*/  FMUL2 R92, R92.F32x2.HI_LO, R88.F32 ;  /* 0x000000585c5c724a */ /* 0x000fce0001000000 */
[----:B------:R-:W1:Y:S01]  /*3bb0*/  MUFU.RCP R23, R23 ;  /* 0x0000001700177308 */ /* 0x000e620000001000 */
[----:B--2---:R-:W-:-:S04]  /*3bc0*/  FMUL2 R10, R10.F32x2.HI_LO, R28.F32x2.HI_LO ;  /* 0x0000001c0a0a724a */ /* 0x004fc80000000000 */
[----:B------:R-:W-:-:S03]  /*3bd0*/  FMUL2 R10, R10.F32x2.HI_LO, R56.F32x2.HI_LO ;  /* 0x000000380a0a724a */ /* 0x000fc60000000000 */
[----:B------:R-:W-:Y:S01]  /*3be0*/  MUFU.RCP R6, R6 ;  /* 0x0000000600067308 */ /* 0x000fe20000001000 */
[----:B------:R-:W-:-:S07]  /*3bf0*/  FMUL2 R10, R10.F32x2.HI_LO, R88.F32 ;  /* 0x000000580a0a724a */ /* 0x000fce0001000000 */
        /* <DEDUP_REMOVED lines=16> */
[----:B------:R-:W-:Y:S01]  /*3d00*/  FMUL2 R66, R4.F32x2.HI_LO, R66.F32x2.HI_LO ;  /* 0x000000420442724a */ /* 0x000fe20000000000 */
[----:B------:R-:W-:Y:S02]  /*3d10*/  F2FP.BF16.F32.PACK_AB R4, R11, R10 ;  /* 0x0000000a0b04723e */ /* 0x000fe400000010ff */
[----:B------:R-:W-:Y:S01]  /*3d20*/  MUFU.RCP R90, R90 ;  /* 0x0000005a005a7308 */ /* 0x000fe20000001000 */
[----:B------:R-:W-:-:S05]  /*3d30*/  FMUL2 R66, R66.F32x2.HI_LO, R88.F32 ;  /* 0x000000584242724a */ /* 0x000fca0001000000 */
[----:B------:R-:W-:Y:S02]  /*3d40*/  FMNMX.NAN R32, |R21|, |R67|, !PT ;  /* 0x4000004315207209 */ /* 0x000fe40007820200 */
[----:B------:R-:W2:Y:S01]  /*3d50*/  MUFU.RCP R91, R91 ;  /* 0x0000005b005b7308 */ /* 0x000ea20000001000 */
[----:B-1----:R-:W-:Y:S01]  /*3d60*/  FMUL2 R100, R100.F32x2.HI_LO, R64.F32x2.HI_LO ;  /* 0x000000406464724a */ /* 0x002fe20000000000 */
[----:B------:R-:W-:-:S03]  /*3d70*/  FMNMX.NAN R33, |R20|, |R66|, !PT ;  /* 0x4000004214217209 */ /* 0x000fc60007820200 */
        /* <DEDUP_REMOVED lines=11> */
[----:B------:R-:W-:Y:S08]  /*3e30*/  MUFU.RCP R96, R96 ;  /* 0x0000006000607308 */ /* 0x000ff00000001000 */
        /* <DEDUP_REMOVED lines=11> */
[----:B--2---:R-:W-:-:S07]  /*3ef0*/  FMUL2 R94, R94.F32x2.HI_LO, R72.F32x2.HI_LO ;  /* 0x000000485e5e724a */ /* 0x004fce0000000000 */
[----:B------:R-:W-:Y:S08]  /*3f00*/  MUFU.RCP R18, R18 ;  /* 0x0000001200127308 */ /* 0x000ff00000001000 */
[----:B------:R-:W2:Y:S01]  /*3f10*/  MUFU.RCP R19, R19 ;  /* 0x0000001300137308 */ /* 0x000ea20000001000 */
[----:B-1----:R-:W-:Y:S01]  /*3f20*/  FMUL2 R12, R12.F32x2.HI_LO, R26.F32x2.HI_LO ;  /* 0x0000001a0c0c724a */ /* 0x002fe20000000000 */
[----:B------:R-:W-:-:S02]  /*3f30*/  FMNMX.NAN R26, |R93|, |R11|, !PT ;  /* 0x4000000b5d1a7209 */ /* 0x000fc40007820200 */
[----:B------:R-:W-:Y:S01]  /*3f40*/  FMNMX.NAN R27, |R92|, |R10|, !PT ;  /* 0x4000000a5c1b7209 */ /* 0x000fe20007820200 */
[----:B------:R-:W-:Y:S01]  /*3f50*/  FMUL2 R10, R6.F32x2.HI_LO, R88.F32 ;  /* 0x00000058060a724a */ /* 0x000fe20001000000 */
[----:B------:R-:W-:Y:S01]  /*3f60*/  F2FP.BF16.F32.PACK_AB R7, R67, R66 ;  /* 0x000000424307723e */ /* 0x000fe200000010ff */
[----:B------:R-:W-:Y:S01]  /*3f70*/  FMUL2 R58, R12.F32x2.HI_LO, R58.F32x2.HI_LO ;  /* 0x0000003a0c3a724a */ /* 0x000fe20000000000 */
[----:B------:R-:W-:Y:S01]  /*3f80*/  MUFU.RCP R16, R16 ;  /* 0x0000001000107308 */ /* 0x000fe20000001000 */
[-C--:B------:R-:W-:Y:S01]  /*3f90*/  FMUL2 R12, R8.F32x2.HI_LO, R88.reuse.F32 ;  /* 0x00000058080c724a */ /* 0x080fe20001000000 */
[----:B------:R-:W-:Y:S01]  /*3fa0*/  FMNMX.NAN R30, |R23|, |R11|, !PT ;  /* 0x4000000b171e7209 */ /* 0x000fe20007820200 */
[----:B------:R-:W-:Y:S01]  /*3fb0*/  FMUL2 R58, R58.F32x2.HI_LO, R88.F32 ;  /* 0x000000583a3a724a */ /* 0x000fe20001000000 */
[-C--:B------:R-:W-:Y:S02]  /*3fc0*/  F2FP.BF16.F32.PACK_AB R6, R11, R10.reuse ;  /* 0x0000000a0b06723e */ /* 0x080fe400000010ff */
[----:B------:R-:W-:-:S02]  /*3fd0*/  FMNMX.NAN R31, |R22|, |R10|, !PT ;  /* 0x4000000a161f7209 */ /* 0x000fc40007820200 */
[----:B------:R-:W1:Y:S01]  /*3fe0*/  MUFU.RCP R17, R17 ;  /* 0x0000001100117308 */ /* 0x000e620000001000 */
[----:B--2---:R-:W-:Y:S01]  /*3ff0*/  FMUL2 R18, R18.F32x2.HI_LO, R82.F32x2.HI_LO ;  /* 0x000000521212724a */ /* 0x004fe20000000000 */
[----:B------:R-:W-:Y:S02]  /*4000*/  F2FP.BF16.F32.PACK_AB R10, R23, R22 ;  /* 0x00000016170a723e */ /* 0x000fe400000010ff */
[----:B------:R-:W-:Y:S01]  /*4010*/  F2FP.BF16.F32.PACK_AB R11, R21, R20 ;  /* 0x00000014150b723e */ /* 0x000fe200000010ff */
[----:B------:R-:W-:Y:S01]  /*4020*/  FMUL2 R18, R18.F32x2.HI_LO, R48.F32x2.HI_LO ;  /* 0x000000301212724a */ /* 0x000fe20000000000 */
[----:B------:R-:W-:Y:S02]  /*4030*/  FMNMX.NAN R28, |R91|, |R13|, !PT ;  /* 0x4000000d5b1c7209 */ /* 0x000fe40007820200 */
[----:B------:R-:W-:Y:S01]  /*4040*/  MUFU.RCP R14, R14 ;  /* 0x0000000e000e7308 */ /* 0x000fe20000001000 */
[----:B------:R-:W-:Y:S01]  /*4050*/  FMUL2 R22, R18.F32x2.HI_LO, R88.F32 ;  /* 0x000000581216724a */ /* 0x000fe20001000000 */
[----:B------:R-:W-:-:S02]  /*4060*/  F2FP.BF16.F32.PACK_AB R5, R13, R12 ;  /* 0x0000000c0d05723e */ /* 0x000fc400000010ff */
[----:B------:R-:W-:Y:S02]  /*4070*/  FMNMX.NAN R29, |R90|, |R12|, !PT ;  /* 0x4000000c5a1d7209 */ /* 0x000fe40007820200 */
[----:B------:R-:W-:Y:S02]  /*4080*/  F2FP.BF16.F32.PACK_AB R12, R101, R100 ;  /* 0x00000064650c723e */ /* 0x000fe400000010ff */
[----:B------:R-:W2:Y:S01]  /*4090*/  MUFU.RCP R15, R15 ;  /* 0x0000000f000f7308 */ /* 0x000ea20000001000 */
[----:B-1----:R-:W-:Y:S01]  /*40a0*/  FMUL2 R16, R16.F32x2.HI_LO, R84.F32x2.HI_LO ;  /* 0x000000541010724a */ /* 0x002fe20000000000 */
[----:B------:R-:W-:Y:S02]  /*40b0*/  F2FP.BF16.F32.PACK_AB R13, R99, R98 ;  /* 0x00000062630d723e */ /* 0x000fe400000010ff */
[----:B------:R-:W-:Y:S01]  /*40c0*/  F2FP.BF16.F32.PACK_AB R8, R93, R92 ;  /* 0x0000005c5d08723e */ /* 0x000fe200000010ff */
[----:B------:R-:W-:Y:S01]  /*40d0*/  FMUL2 R16, R16.F32x2.HI_LO, R54.F32x2.HI_LO ;  /* 0x000000361010724a */ /* 0x000fe20000000000 */
[----:B------:R-:W-:-:S02]  /*40e0*/  F2FP.BF16.F32.PACK_AB R9, R91, R90 ;  /* 0x0000005a5b09723e */ /* 0x000fc400000010ff */
[----:B------:R-:W-:Y:S01]  /*40f0*/  F2FP.BF16.F32.PACK_AB R19, R59, R58 ;  /* 0x0000003a3b13723e */ /* 0x000fe200000010ff */
[----:B------:R-:W-:Y:S01]  /*4100*/  FMUL2 R20, R16.F32x2.HI_LO, R88.F32 ;  /* 0x000000581014724a */ /* 0x000fe20001000000 */
[----:B------:R-:W-:Y:S02]  /*4110*/  F2FP.BF16.F32.PACK_AB R16, R23, R22 ;  /* 0x000000161710723e */ /* 0x000fe400000010ff */
[----:B------:R-:W-:Y:S02]  /*4120*/  FMNMX3.NAN R26, |R101|, |R23|, R26, !PT ;  /* 0x40000017651a7276 */ /* 0x000fe4000782021a */
[----:B------:R-:W-:Y:S02]  /*4130*/  F2FP.BF16.F32.PACK_AB R17, R21, R20 ;  /* 0x000000141511723e */ /* 0x000fe400000010ff */
[----:B------:R-:W-:Y:S01]  /*4140*/  FMNMX3.NAN R28, |R99|, |R21|, R28, !PT ;  /* 0x40000015631c7276 */ /* 0x000fe2000782021c */
[----:B--2---:R-:W-:Y:S01]  /*4150*/  FMUL2 R14, R14.F32x2.HI_LO, R24.F32x2.HI_LO ;  /* 0x000000180e0e724a */ /* 0x004fe20000000000 */
[----:B------:R-:W-:Y:S01]  /*4160*/  FMNMX3.NAN R29, |R98|, |R20|, R29, !PT ;  /* 0x40000014621d7276 */ /* 0x000fe2000782021d */
[----:B------:R-:W-:Y:S01]  /*4170*/  FMUL2 R24, R94.F32x2.HI_LO, R42.F32x2.HI_LO ;  /* 0x0000002a5e18724a */ /* 0x000fe20000000000 */
[----:B------:R-:W-:Y:S01]  /*4180*/  FMNMX3.NAN R27, |R100|, |R22|, R27, !PT ;  /* 0x40000016641b7276 */ /* 0x000fe2000782021b */
[----:B------:R-:W-:Y:S01]  /*4190*/  FMUL2 R52, R14.F32x2.HI_LO, R52.F32x2.HI_LO ;  /* 0x000000340e34724a */ /* 0x000fe20000000000 */
[----:B------:R-:W-:Y:S01]  /*41a0*/  F2FP.BF16.F32.PACK_AB R14, R3, R2 ;  /* 0x00000002030e723e */ /* 0x000fe200000010ff */
[----:B------:R-:W-:-:S02]  /*41b0*/  FMUL2 R24, R24.F32x2.HI_LO, R88.F32 ;  /* 0x000000581818724a */ /* 0x000fc40001000000 */
[----:B------:R-:W-:-:S03]  /*41c0*/  FMUL2 R52, R52.F32x2.HI_LO, R88.F32 ;  /* 0x000000583434724a */ /* 0x000fc60001000000 */
[----:B------:R-:W-:Y:S02]  /*41d0*/  F2FP.BF16.F32.PACK_AB R15, R25, R24 ;  /* 0x00000018190f723e */ /* 0x000fe400000010ff */
[----:B------:R-:W-:Y:S02]  /*41e0*/  F2FP.BF16.F32.PACK_AB R18, R53, R52 ;  /* 0x000000343512723e */ /* 0x000fe400000010ff */
[----:B------:R-:W-:Y:S01]  /*41f0*/  FMNMX3.NAN R25, |R25|, |R59|, R32, !PT ;  /* 0x4000003b19197276 */ /* 0x000fe20007820220 */
[----:B------:R1:W-:Y:S01]  /*4200*/  STS.128 [R117], R12 ;  /* 0x0000000c75007388 */ /* 0x0003e20000000c00 */
[----:B------:R-:W-:Y:S02]  /*4210*/  FMNMX3.NAN R24, |R24|, |R58|, R33, !PT ;  /* 0x4000003a18187276 */ /* 0x000fe40007820221 */
[----:B------:R-:W-:Y:S01]  /*4220*/  FMNMX3.NAN R3, |R3|, |R53|, R30, !PT ;  /* 0x4000003503037276 */ /* 0x000fe2000782021e */
[----:B------:R1:W-:Y:S01]  /*4230*/  STS.128 [R118], R8 ;  /* 0x0000000876007388 */ /* 0x0003e20000000c00 */
[----:B------:R-:W-:-:S02]  /*4240*/  FMNMX3.NAN R2, |R2|, |R52|, R31, !PT ;  /* 0x4000003402027276 */ /* 0x000fc4000782021f */
[----:B------:R-:W-:Y:S01]  /*4250*/  FMNMX.NAN R25, R28, R25, !PT ;  /* 0x000000191c197209 */ /* 0x000fe20007820000 */
[----:B------:R1:W-:Y:S01]  /*4260*/  STS.128 [R119], R16 ;  /* 0x0000001077007388 */ /* 0x0003e20000000c00 */
[----:B------:R-:W-:Y:S02]  /*4270*/  FMNMX.NAN R24, R29, R24, !PT ;  /* 0x000000181d187209 */ /* 0x000fe40007820000 */
[----:B------:R-:W-:Y:S01]  /*4280*/  FMNMX3.NAN R3, R26, R3, R25, !PT ;  /* 0x000000031a037276 */ /* 0x000fe20007820019 */
[----:B------:R1:W-:Y:S01]  /*4290*/  STS.128 [R120], R4 ;  /* 0x0000000478007388 */ /* 0x0003e20000000c00 */
[----:B------:R-:W-:Y:S01]  /*42a0*/  FMNMX3.NAN R2, R27, R2, R24, !PT ;  /* 0x000000021b027276 */ /* 0x000fe20007820018 */
[----:B------:R2:W-:Y:S06]  /*42b0*/  MEMBAR.ALL.CTA ;  /* 0x0000000000007992 */ /* 0x0005ec0000008000 */
[----:B--2---:R-:W2:Y:S01]  /*42c0*/  FENCE.VIEW.ASYNC.S ;  /* 0x00000000000073c6 */ /* 0x004ea20000000000 */
[----:B------:R-:W-:-:S04]  /*42d0*/  FMNMX3.NAN R2, R2, R3, RZ, !PT ;  /* 0x0000000302027276 */ /* 0x000fc800078200ff */
[----:B------:R-:W-:Y:S01]  /*42e0*/  FMNMX R131, R2, R131, !PT ;  /* 0x0000008302837209 */ /* 0x000fe20007800000 */
[----:B--2---:R-:W-:Y:S06]  /*42f0*/  BAR.SYNC.DEFER_BLOCKING 0x2, 0x80 ;  /* 0x0082000000007b1d */ /* 0x004fec0000010000 */
[----:B------:R-:W-:Y:S05]  /*4300*/  @P2 BRA `(.L_x_56) ;  /* 0x0000000000442947 */ /* 0x000fea0003800000 */
[----:B------:R-:W-:Y:S01]  /*4310*/  IMAD R126, R89, 0x4, R126 ;  /* 0x00000004597e7824 */ /* 0x000fe200078e027e */
[----:B------:R-:W-:Y:S01]  /*4320*/  UIADD3 UR8, UP0, UPT, UR10, 0x2c0, URZ ;  /* 0x000002c00a087890 */ /* 0x000fe2000ff1e0ff */
[----:B------:R-:W-:Y:S02]  /*4330*/  PLOP3.LUT P0, PT, PT, PT, PT, 0x80, 0x8 ;  /* 0x000000000008781c */ /* 0x000fe40003f0f070 */
[----:B------:R-:W-:Y:S01]  /*4340*/  IADD3 R2, PT, PT, R87, 0x4400, RZ ;  /* 0x0000440057027810 */ /* 0x000fe20007ffe0ff */
[----:B------:R-:W-:Y:S01]  /*4350*/  IMAD.SHL.U32 R126, R126, 0x20, RZ ;  /* 0x000000207e7e7824 */ /* 0x000fe200078e00ff */
[----:B------:R-:W-:-:S12]  /*4360*/  UIADD3.X UR9, UPT, UPT, URZ, UR11, URZ, UP0, !UPT ;  /* 0x0000000bff097290 */ /* 0x000fd800087fe4ff */
.L_x_57:
        /* <DEDUP_REMOVED lines=9> */
[----:B--2---:R-:W-:Y:S05]  /*4400*/  @P0 BRA.U.ANY `(.L_x_57) ;  /* 0xfffffffd00d80947 */ /* 0x004fea000393ffff */
[----:B------:R0:W-:Y:S02]  /*4410*/  UTMACMDFLUSH ;  /* 0x00000000000079b7 */ /* 0x0001e40000000000 */
.L_x_56:
[----:B------:R-:W-:Y:S01]  /*4420*/  BAR.SYNC.DEFER_BLOCKING 0x2, 0x80 ;  /* 0x0082000000007b1d */ /* 0x000fe20000010000 */
[----:B------:R-:W-:Y:S02]  /*4430*/  IADD3 R129, PT, PT, R129, 0x1, RZ ;  /* 0x0000000181817810 */ /* 0x000fe40007ffe0ff */
[----:B------:R-:W-:-:S03]  /*4440*/  IADD3 R130, PT, PT, R130, -0x1, RZ ;  /* 0xffffffff82827810 */ /* 0x000fc60007ffe0ff */
[----:B------:R-:W-:Y:S05]  /*4450*/  @!P3 BRA `(.L_x_58) ;  /* 0xffffffe800e4b947 */ /* 0x000fea000383ffff */
[-C--:B------:R-:W-:Y:S01]  /*4460*/  LEA R3, R108, R87.reuse, 0x3 ;  /* 0x000000576c037211 */ /* 0x080fe200078e18ff */
[----:B------:R-:W-:Y:S01]  /*4470*/  BSSY B0, `(.L_x_59) ;  /* 0x0000005000007945 */ /* 0x000fe20003800000 */
[----:B-1----:R-:W-:Y:S02]  /*4480*/  SHF.L.U32 R4, R106, 0x1f, RZ ;  /* 0x0000001f6a047819 */ /* 0x002fe400000006ff */
[----:B------:R-:W-:Y:S02]  /*4490*/  LEA R91, R108, R87, 0x4 ;  /* 0x000000576c5b7211 */ /* 0x000fe400078e20ff */
[----:B------:R-:W1:Y:S02]  /*44a0*/  SYNCS.PHASECHK.TRANS64.TRYWAIT P0, [R3+URZ+0x40], R4 ;  /* 0x00004004030075a7 */ /* 0x000e6400080011ff */
[----:B-1----:R-:W-:Y:S05]  /*44b0*/  @!P0 BRA `(.L_x_60) ;  /* 0x0000000800c48947 */ /* 0x002fea0003800000 */
.L_x_92:
[----:B------:R-:W-:Y:S05]  /*44c0*/  BSYNC B0 ;  /* 0x0000000000007941 */ /* 0x000fea0003800000 */
.L_x_59:
[----:B------:R-:W2:Y:S01]  /*44d0*/  LDS.128 R88, [R91+0x2ec10] ;  /* 0x02ec10005b587984 */ /* 0x000ea20000000c00 */
[----:B------:R-:W-:Y:S01]  /*44e0*/  CREDUX.MAXABS.F32.NAN UR4, R131 ;  /* 0x00000000830472cc */ /* 0x000fe20000006400 */
[----:B------:R-:W-:Y:S01]  /*44f0*/  BSSY.RECONVERGENT B0, `(.L_x_61) ;  /* 0x0000014000007945 */ /* 0x000fe20003800200 */
[----:B------:R-:W-:Y:S01]  /*4500*/  ISETP.NE.AND P0, PT, R102, RZ, PT ;  /* 0x000000ff6600720c */ /* 0x000fe20003f05270 */
[----:B------:R3:W-:Y:S06]  /*4510*/  MEMBAR.ALL.CTA ;  /* 0x0000000000007992 */ /* 0x0007ec0000008000 */
[----:B---3--:R-:W3:Y:S01]  /*4520*/  FENCE.VIEW.ASYNC.S ;  /* 0x00000000000073c6 */ /* 0x008ee20000000000 */
[----:B------:R-:W-:-:S03]  /*4530*/  VIADD R108, R108, 0x1 ;  /* 0x000000016c6c7836 */ /* 0x000fc60000000000 */
[----:B------:R-:W-:Y:S01]  /*4540*/  IMAD.U32 R2, RZ, RZ, UR4 ;  /* 0x00000004ff027e24 */ /* 0x000fe2000f8e00ff */
[----:B---3--:R3:W-:Y:S04]  /*4550*/  SYNCS.ARRIVE.TRANS64.ART0 RZ, [R3+URZ+0x50], R0 ;  /* 0x0000500003ff79a7 */ /* 0x0087e800085000ff */
[----:B------:R3:W-:Y:S01]  /*4560*/  @!P0 STS [R121+0x2ec00], R2 ;  /* 0x02ec000279008388 */ /* 0x0007e20000000800 */
[----:B------:R-:W-:Y:S01]  /*4570*/  BAR.SYNC.DEFER_BLOCKING 0x2, 0x80 ;  /* 0x0082000000007b1d */ /* 0x000fe20000010000 */
[----:B------:R-:W-:-:S13]  /*4580*/  LOP3.LUT P0, RZ, R123, R102, RZ, 0xfc, !PT ;  /* 0x000000667bff7212 */ /* 0x000fda000780fcff */
[----:B------:R-:W-:Y:S05]  /*4590*/  @P0 BRA `(.L_x_62) ;  /* 0x0000000000240947 */ /* 0x000fea0003800000 */
[----:B------:R-:W-:Y:S01]  /*45a0*/  IMAD.U32 R87, RZ, RZ, UR13 ;  /* 0x0000000dff577e24 */ /* 0x000fe2000f8e00ff */
[----:B------:R-:W4:Y:S04]  /*45b0*/  LDCU.64 UR4, c[0x0][0x740] ;  /* 0x0000e800ff0477ac */ /* 0x000f280008000a00 */
[----:B-1----:R-:W1:Y:S01]  /*45c0*/  LDS.128 R4, [R87+0x2ec00] ;  /* 0x02ec000057047984 */ /* 0x002e620000000c00 */
[----:B------:R-:W5:Y:S01]  /*45d0*/  LDCU.64 UR8, c[0x0][0x358] ;  /* 0x00006b00ff0877ac */ /* 0x000f620008000a00 */
[----:B---34-:R-:W-:-:S04]  /*45e0*/  LEA R2, P0, R103, UR4, 0x2 ;  /* 0x0000000467027c11 */ /* 0x018fc8000f8010ff */
[----:B------:R-:W-:Y:S02]  /*45f0*/  LEA.HI.X R3, R103, UR5, R86, 0x2, P0 ;  /* 0x0000000567037c11 */ /* 0x000fe400080f1456 */
[----:B-1----:R-:W-:-:S04]  /*4600*/  FMNMX3 R4, R4, RZ, R5, !PT ;  /* 0x000000ff04047276 */ /* 0x002fc80007800005 */
[----:B------:R-:W-:-:S05]  /*4610*/  FMNMX3 R7, R4, R6, R7, !PT ;  /* 0x0000000604077276 */ /* 0x000fca0007800007 */
[----:B-----5:R4:W-:Y:S02]  /*4620*/  REDG.E.MAX.S32.STRONG.GPU desc[UR8][R2.64], R7 ;  /* 0x000000070200798e */ /* 0x0209e4000d12e308 */
.L_x_62:
[----:B------:R-:W-:Y:S05]  /*4630*/  BSYNC.RECONVERGENT B0 ;  /* 0x0000000000007941 */ /* 0x000fea0003800200 */
.L_x_61:
[----:B--2---:R-:W-:Y:S02]  /*4640*/  ISETP.NE.AND P0, PT, R91, 0x1, PT ;  /* 0x000000015b00780c */ /* 0x004fe40003f05270 */
[----:B------:R-:W-:-:S04]  /*4650*/  ISETP.NE.AND P1, PT, R108, 0x2, PT ;  /* 0x000000026c00780c */ /* 0x000fc80003f25270 */
[----:B-1-34-:R-:W-:Y:S02]  /*4660*/  SEL R3, RZ, 0x1, P1 ;  /* 0x00000001ff037807 */ /* 0x01afe40000800000 */
[----:B------:R-:W-:Y:S02]  /*4670*/  SEL R108, R108, RZ, P1 ;  /* 0x000000ff6c6c7207 */ /* 0x000fe40000800000 */
[----:B------:R-:W-:-:S03]  /*4680*/  LOP3.LUT R106, R106, R3, RZ, 0x3c, !PT ;  /* 0x000000036a6a7212 */ /* 0x000fc600078e3cff */
[----:B------:R-:W-:Y:S05]  /*4690*/  @!P0 BRA `(.L_x_63) ;  /* 0xffffffe8000c8947 */ /* 0x000fea000383ffff */
.L_x_50:
[----:B------:R-:W-:-:S13]  /*46a0*/  ISETP.NE.AND P0, PT, R123, RZ, PT ;  /* 0x000000ff7b00720c */ /* 0x000fda0003f05270 */
[----:B------:R-:W-:Y:S05]  /*46b0*/  @P0 BRA `(.L_x_64) ;  /* 0x00000000001c0947 */ /* 0x000fea0003800000 */
[----:B------:R-:W2:Y:S01]  /*46c0*/  S2UR UR5, SR_CgaCtaId ;  /* 0x00000000000579c3 */ /* 0x000ea20000008800 */
[----:B------:R-:W-:Y:S01]  /*46d0*/  ELECT P1, URZ, PT ;  /* 0x0000000000ff782f */ /* 0x000fe20003820000 */
[----:B------:R-:W-:Y:S01]  /*46e0*/  HFMA2 R2, -RZ, RZ, 0, 5.9604644775390625e-08 ;  /* 0x00000001ff027431 */ /* 0x000fe200000001ff */
[----:B------:R-:W-:-:S05]  /*46f0*/  UMOV UR4, 0x40 ;  /* 0x0000004000047882 */ /* 0x000fca0000000000 */
[----:B------:R-:W-:Y:S01]  /*4700*/  UVIRTCOUNT.DEALLOC.SMPOOL 0x80 ;  /* 0x000000800000784c */ /* 0x000fe20000000000 */
[----:B--2---:R-:W-:-:S09]  /*4710*/  ULEA UR4, UR5, UR4, 0x18 ;  /* 0x0000000405047291 */ /* 0x004fd2000f8ec0ff */
[----:B------:R2:W-:Y:S03]  /*4720*/  @P1 STS.U8 [UR4], R2 ;  /* 0x00000002ff001988 */ /* 0x0005e60008000004 */
.L_x_64:
[----:B------:R-:W-:Y:S06]  /*4730*/  BAR.SYNC.DEFER_BLOCKING 0x2, 0x80 ;  /* 0x0082000000007b1d */ /* 0x000fec0000010000 */
[----:B------:R-:W-:Y:S05]  /*4740*/  @P0 BRA `(.L_x_65) ;  /* 0x00000000009c0947 */ /* 0x000fea0003800000 */
[----:B------:R-:W3:Y:S01]  /*4750*/  S2UR UR5, SR_CgaCtaId ;  /* 0x00000000000579c3 */ /* 0x000ee20000008800 */
[----:B------:R-:W-:Y:S01]  /*4760*/  NOP ;  /* 0x0000000000007918 */ /* 0x000fe20000000000 */
[----:B------:R-:W-:Y:S01]  /*4770*/  UMOV UR4, 0x50 ;  /* 0x0000005000047882 */ /* 0x000fe20000000000 */
[----:B------:R-:W-:Y:S01]  /*4780*/  LOP3.LUT R4, R122, 0xffff, RZ, 0xc0, !PT ;  /* 0x0000ffff7a047812 */ /* 0x000fe200078ec0ff */
[----:B------:R-:W-:-:S03]  /*4790*/  IMAD.MOV.U32 R3, RZ, RZ, 0xffff ;  /* 0x0000ffffff037424 */ /* 0x000fc600078e00ff */
[----:B------:R-:W-:-:S04]  /*47a0*/  SHF.R.U32.HI R4, RZ, 0x5, R4 ;  /* 0x00000005ff047819 */ /* 0x000fc80000011604 */
[----:B------:R-:W-:Y:S01]  /*47b0*/  SHF.L.U32 R3, R3, R4, RZ ;  /* 0x0000000403037219 */ /* 0x000fe200000006ff */
[----:B------:R-:W-:-:S05]  /*47c0*/  VIADD R5, R4, 0x10 ;  /* 0x0000001004057836 */ /* 0x000fca0000000000 */
[----:B------:R-:W-:Y:S01]  /*47d0*/  SHF.L.U32 R0, R0, R5, RZ ;  /* 0x0000000500007219 */ /* 0x000fe200000006ff */
[----:B---3--:R-:W-:-:S03]  /*47e0*/  ULEA UR4, UR5, UR4, 0x18 ;  /* 0x0000000405047291 */ /* 0x008fc6000f8ec0ff */
[----:B------:R-:W-:-:S04]  /*47f0*/  LOP3.LUT R5, R0, R3, RZ, 0xfc, !PT ;  /* 0x0000000300057212 */ /* 0x000fc800078efcff */
[C---:B------:R-:W-:Y:S02]  /*4800*/  LOP3.LUT R3, R5.reuse, 0xffff, RZ, 0xc0, !PT ;  /* 0x0000ffff05037812 */ /* 0x040fe400078ec0ff */
[----:B--2---:R-:W2:Y:S02]  /*4810*/  LDS R2, [UR4] ;  /* 0x00000004ff027984 */ /* 0x004ea40008000800 */
[----:B--2---:R-:W-:-:S04]  /*4820*/  LOP3.LUT R0, R5, 0xffff, R2, 0x80, !PT ;  /* 0x0000ffff05007812 */ /* 0x004fc800078e8002 */
[----:B------:R-:W-:-:S13]  /*4830*/  ISETP.NE.AND P0, PT, R0, R3, PT ;  /* 0x000000030000720c */ /* 0x000fda0003f05270 */
[----:B------:R-:W-:Y:S05]  /*4840*/  @P0 BRA `(.L_x_66) ;  /* 0x0000000000500947 */ /* 0x000fea0003800000 */
[----:B------:R-:W-:Y:S02]  /*4850*/  SHF.R.U32.HI R0, RZ, 0x10, R2 ;  /* 0x00000010ff007819 */ /* 0x000fe40000011602 */
[----:B------:R-:W-:-:S04]  /*4860*/  SHF.R.U32.HI R3, RZ, 0x10, R5 ;  /* 0x00000010ff037819 */ /* 0x000fc80000011605 */
[----:B------:R-:W-:-:S04]  /*4870*/  LOP3.LUT R0, R0, R3, RZ, 0xc0, !PT ;  /* 0x0000000300007212 */ /* 0x000fc800078ec0ff */
[----:B------:R-:W-:-:S13]  /*4880*/  ISETP.NE.AND P0, PT, R0, R3, PT ;  /* 0x000000030000720c */ /* 0x000fda0003f05270 */
[----:B------:R-:W-:Y:S05]  /*4890*/  @P0 BRA `(.L_x_67) ;  /* 0x0000000000300947 */ /* 0x000fea0003800000 */
[----:B------:R-:W-:Y:S01]  /*48a0*/  R2UR UR5, R5 ;  /* 0x00000000050572ca */ /* 0x000fe200000e0000 */
[----:B------:R-:W2:Y:S01]  /*48b0*/  S2R R2, SR_LANEID ;  /* 0x0000000000027919 */ /* 0x000ea20000000000 */
[----:B------:R-:W-:Y:S02]  /*48c0*/  VOTEU.ANY UR6, UPT, PT ;  /* 0x0000000000067886 */ /* 0x000fe400038e0100 */
[----:B------:R-:W-:-:S09]  /*48d0*/  UFLO.U32 UR6, UR6 ;  /* 0x00000006000672bd */ /* 0x000fd200080e0000 */
[----:B------:R-:W-:-:S06]  /*48e0*/  ULOP3.LUT UR5, URZ, UR5, URZ, 0x33, !UPT ;  /* 0x00000005ff057292 */ /* 0x000fcc000f8e33ff */
[----:B------:R-:W-:-:S04]  /*48f0*/  IMAD.U32 R0, RZ, RZ, UR5 ;  /* 0x00000005ff007e24 */ /* 0x000fc8000f8e00ff */
[----:B------:R-:W3:Y:S02]  /*4900*/  REDUX UR7, R0 ;  /* 0x00000000000773c4 */ /* 0x000ee40000000000 */
[----:B------:R4:W-:Y:S01]  /*4910*/  UTCATOMSWS.AND URZ, UR5 ;  /* 0x0000000500ff79e3 */ /* 0x0009e20008000000 */
[----:B--2---:R-:W-:Y:S01]  /*4920*/  ISETP.EQ.U32.AND P0, PT, R2, UR6, PT ;  /* 0x0000000602007c0c */ /* 0x004fe2000bf02070 */
[----:B---3--:R-:W-:-:S12]  /*4930*/  IMAD.U32 R2, RZ, RZ, UR7 ;  /* 0x00000007ff027e24 */ /* 0x008fd8000f8e00ff */
[----:B------:R4:W-:Y:S01]  /*4940*/  @P0 ATOMS.AND RZ, [UR4], R2 ;  /* 0x00000002ffff098c */ /* 0x0009e2000a800004 */
[----:B------:R-:W-:Y:S05]  /*4950*/  BRA `(.L_x_68) ;  /* 0x0000000000147947 */ /* 0x000fea0003800000 */
.L_x_67:
[----:B------:R-:W-:Y:S02]  /*4960*/  MOV R2, 0x4980 ;  /* 0x0000498000027802 */ /* 0x000fe40000000f00 */
[----:B-1----:R-:W-:Y:S05]  /*4970*/  CALL.REL.NOINC `($__internal_0_$__cuda_sm10x_tcgen05_guardrail_trap_col_being_dealloced_not_returned_by_alloc) ;  /* 0x0000000400ac7944 */ /* 0x002fea0003c00000 */
[----:B------:R-:W-:Y:S05]  /*4980*/  BRA `(.L_x_68) ;  /* 0x0000000000087947 */ /* 0x000fea0003800000 */
.L_x_66:
[----:B------:R-:W-:Y:S02]  /*4990*/  MOV R2, 0x49b0 ;  /* 0x000049b000027802 */ /* 0x000fe40000000f00 */
[----:B-1----:R-:W-:Y:S05]  /*49a0*/  CALL.REL.NOINC `($__internal_2_$__cuda_sm10x_tcgen05_guardrail_trap_unallocated_columns_being_dealloced) ;  /* 0x0000000400b87944 */ /* 0x002fea0003c00000 */
.L_x_68:
[----:B------:R-:W-:Y:S01]  /*49b0*/  NOP ;  /* 0x0000000000007918 */ /* 0x000fe20000000000 */
.L_x_65:
[----:B------:R-:W-:-:S04]  /*49c0*/  DEPBAR.LE SB0, 0x0 ;  /* 0x000080000000791a */ /* 0x000fc80000000000 */
[----:B------:R-:W-:-:S04]  /*49d0*/  DEPBAR.LE SB0, 0x0 ;  /* 0x000080000000791a */ /* 0x000fc80000000000 */
[----:B----4-:R-:W-:Y:S05]  /*49e0*/  EXIT ;  /* 0x000000000000794d */ /* 0x010fea0003800000 */
.L_x_20:
[----:B------:R-:W-:-:S07]  /*49f0*/  MOV R20, R21 ;  /* 0x0000001500147202 */ /* 0x000fce0000000f00 */
.L_x_69:
[----:B----4-:R4:W3:Y:S02]  /*4a00*/  SYNCS.PHASECHK.TRANS64.TRYWAIT P0, [R14+URZ+0x50], R21 ;  /* 0x000050150e0075a7 */ /* 0x0108e400080011ff */
[----:B---3--:R-:W-:Y:S05]  /*4a10*/  @!P0 NANOSLEEP.SYNCS 0x989680 ;  /* 0x009896800000895d */ /* 0x008fea0003900000 */
[----:B------:R-:W3:Y:S02]  /*4a20*/  @!P0 SYNCS.PHASECHK.TRANS64 P0, [R14+URZ+0x50], R21 ;  /* 0x000050150e0085a7 */ /* 0x000ee400080010ff */
[----:B---3--:R-:W-:Y:S05]  /*4a30*/  @!P0 BRA `(.L_x_69) ;  /* 0xfffffffc00f08947 */ /* 0x008fea000383ffff */
[----:B------:R-:W-:Y:S05]  /*4a40*/  BRA `(.L_x_70) ;  /* 0xffffffc400047947 */ /* 0x000fea000383ffff */
.L_x_22:
[----:B------:R-:W-:-:S07]  /*4a50*/  MOV R7, R6 ;  /* 0x0000000600077202 */ /* 0x000fce0000000f00 */
.L_x_71:
[----:B--2---:R2:W3:Y:S02]  /*4a60*/  SYNCS.PHASECHK.TRANS64.TRYWAIT P0, [R2+URZ+0x50], R7 ;  /* 0x00005007020075a7 */ /* 0x0044e400080011ff */
[----:B---3--:R-:W-:Y:S05]  /*4a70*/  @!P0 NANOSLEEP.SYNCS 0x989680 ;  /* 0x009896800000895d */ /* 0x008fea0003900000 */
[----:B------:R-:W3:Y:S02]  /*4a80*/  @!P0 SYNCS.PHASECHK.TRANS64 P0, [R2+URZ+0x50], R7 ;  /* 0x00005007020085a7 */ /* 0x000ee400080010ff */
[----:B---3--:R-:W-:Y:S05]  /*4a90*/  @!P0 BRA `(.L_x_71) ;  /* 0xfffffffc00f08947 */ /* 0x008fea000383ffff */
[----:B------:R-:W-:Y:S05]  /*4aa0*/  BRA `(.L_x_72) ;  /* 0xffffffc400b07947 */ /* 0x000fea000383ffff */
.L_x_23:
[----:B------:R-:W-:-:S07]  /*4ab0*/  MOV R9, R8 ;  /* 0x0000000800097202 */ /* 0x000fce0000000f00 */
.L_x_73:
[----:B--2---:R2:W3:Y:S02]  /*4ac0*/  SYNCS.PHASECHK.TRANS64.TRYWAIT P0, [R3+URZ+0x50], R9 ;  /* 0x00005009030075a7 */ /* 0x0044e400080011ff */
[----:B---3--:R-:W-:Y:S05]  /*4ad0*/  @!P0 NANOSLEEP.SYNCS 0x989680 ;  /* 0x009896800000895d */ /* 0x008fea0003900000 */
[----:B------:R-:W3:Y:S02]  /*4ae0*/  @!P0 SYNCS.PHASECHK.TRANS64 P0, [R3+URZ+0x50], R9 ;  /* 0x00005009030085a7 */ /* 0x000ee400080010ff */
[----:B---3--:R-:W-:Y:S05]  /*4af0*/  @!P0 BRA `(.L_x_73) ;  /* 0xfffffffc00f08947 */ /* 0x008fea000383ffff */
[----:B------:R-:W-:Y:S05]  /*4b00*/  BRA `(.L_x_15) ;  /* 0xffffffc400e47947 */ /* 0x000fea000383ffff */
.L_x_25:
[----:B------:R-:W-:-:S07]  /*4b10*/  MOV R0, UR6 ;  /* 0x0000000600007c02 */ /* 0x000fce0008000f00 */
.L_x_74:
[----:B---3--:R3:W4:Y:S02]  /*4b20*/  SYNCS.PHASECHK.TRANS64.TRYWAIT P0, [R0+URZ+0x40], RZ ;  /* 0x000040ff000075a7 */ /* 0x00872400080011ff */
[----:B----4-:R-:W-:Y:S05]  /*4b30*/  @!P0 NANOSLEEP.SYNCS 0x989680 ;  /* 0x009896800000895d */ /* 0x010fea0003900000 */
[----:B------:R-:W4:Y:S02]  /*4b40*/  @!P0 SYNCS.PHASECHK.TRANS64 P0, [R0+URZ+0x40], RZ ;  /* 0x000040ff000085a7 */ /* 0x000f2400080010ff */
[----:B----4-:R-:W-:Y:S05]  /*4b50*/  @!P0 BRA `(.L_x_74) ;  /* 0xfffffffc00f08947 */ /* 0x010fea000383ffff */
[----:B------:R-:W-:Y:S05]  /*4b60*/  BRA `(.L_x_75) ;  /* 0xffffffc400e47947 */ /* 0x000fea000383ffff */
.L_x_28:
[----:B------:R-:W-:Y:S02]  /*4b70*/  MOV R6, UR5 ;  /* 0x0000000500067c02 */ /* 0x000fe40008000f00 */
[----:B------:R-:W-:Y:S02]  /*4b80*/  MOV R7, UR5 ;  /* 0x0000000500077c02 */ /* 0x000fe40008000f00 */
[----:B------:R-:W-:-:S07]  /*4b90*/  MOV R3, UR33 ;  /* 0x0000002100037c02 */ /* 0x000fce0008000f00 */
.L_x_76:
[----:B--2---:R2:W3:Y:S02]  /*4ba0*/  SYNCS.PHASECHK.TRANS64.TRYWAIT P0, [R3+URZ+0x18], R7 ;  /* 0x00001807030075a7 */ /* 0x0044e400080011ff */
[----:B---3--:R-:W-:Y:S05]  /*4bb0*/  @!P0 NANOSLEEP.SYNCS 0x989680 ;  /* 0x009896800000895d */ /* 0x008fea0003900000 */
[----:B------:R-:W3:Y:S02]  /*4bc0*/  @!P0 SYNCS.PHASECHK.TRANS64 P0, [R3+URZ+0x18], R7 ;  /* 0x00001807030085a7 */ /* 0x000ee400080010ff */
[----:B---3--:R-:W-:Y:S05]  /*4bd0*/  @!P0 BRA `(.L_x_76) ;  /* 0xfffffffc00f08947 */ /* 0x008fea000383ffff */
[----:B------:R-:W-:Y:S05]  /*4be0*/  BRA `(.L_x_27) ;  /* 0xffffffc800cc7947 */ /* 0x000fea000383ffff */
.L_x_30:
[----:B------:R-:W-:-:S07]  /*4bf0*/  MOV R5, R4 ;  /* 0x0000000400057202 */ /* 0x000fce0000000f00 */
.L_x_77:
[----:B---3--:R3:W4:Y:S02]  /*4c00*/  SYNCS.PHASECHK.TRANS64.TRYWAIT P0, [R3+URZ+0x40], R5 ;  /* 0x00004005030075a7 */ /* 0x00872400080011ff */
[----:B----4-:R-:W-:Y:S05]  /*4c10*/  @!P0 NANOSLEEP.SYNCS 0x989680 ;  /* 0x009896800000895d */ /* 0x010fea0003900000 */
[----:B------:R-:W4:Y:S02]  /*4c20*/  @!P0 SYNCS.PHASECHK.TRANS64 P0, [R3+URZ+0x40], R5 ;  /* 0x00004005030085a7 */ /* 0x000f2400080010ff */
[----:B----4-:R-:W-:Y:S05]  /*4c30*/  @!P0 BRA `(.L_x_77) ;  /* 0xfffffffc00f08947 */ /* 0x010fea000383ffff */
[----:B------:R-:W-:Y:S05]  /*4c40*/  BRA `(.L_x_78) ;  /* 0xffffffcc00187947 */ /* 0x000fea000383ffff */
.L_x_32:
[----:B------:R-:W-:Y:S02]  /*4c50*/  MOV R2, UR14 ;  /* 0x0000000e00027c02 */ /* 0x000fe40008000f00 */
[----:B--2---:R-:W-:Y:S02]  /*4c60*/  MOV R3, UR14 ;  /* 0x0000000e00037c02 */ /* 0x004fe40008000f00 */
[----:B------:R-:W-:-:S07]  /*4c70*/  MOV R0, UR6 ;  /* 0x0000000600007c02 */ /* 0x000fce0008000f00 */
.L_x_79:
[----:B--2---:R2:W3:Y:S02]  /*4c80*/  SYNCS.PHASECHK.TRANS64.TRYWAIT P0, [R0+URZ+0x18], R3 ;  /* 0x00001803000075a7 */ /* 0x0044e400080011ff */
[----:B---3--:R-:W-:Y:S05]  /*4c90*/  @!P0 NANOSLEEP.SYNCS 0x989680 ;  /* 0x009896800000895d */ /* 0x008fea0003900000 */
[----:B------:R-:W3:Y:S02]  /*4ca0*/  @!P0 SYNCS.PHASECHK.TRANS64 P0, [R0+URZ+0x18], R3 ;  /* 0x00001803000085a7 */ /* 0x000ee400080010ff */
[----:B---3--:R-:W-:Y:S05]  /*4cb0*/  @!P0 BRA `(.L_x_79) ;  /* 0xfffffffc00f08947 */ /* 0x008fea000383ffff */
[----:B------:R-:W-:Y:S05]  /*4cc0*/  BRA `(.L_x_80) ;  /* 0xffffffcc00687947 */ /* 0x000fea000383ffff */
.L_x_34:
[----:B------:R-:W-:-:S07]  /*4cd0*/  MOV R2, UR45 ;  /* 0x0000002d00027c02 */ /* 0x000fce0008000f00 */
.L_x_81:
[----:B---3--:R3:W4:Y:S02]  /*4ce0*/  SYNCS.PHASECHK.TRANS64.TRYWAIT P0, [R2+URZ+0x40], RZ ;  /* 0x000040ff020075a7 */ /* 0x00872400080011ff */
[----:B----4-:R-:W-:Y:S05]  /*4cf0*/  @!P0 NANOSLEEP.SYNCS 0x989680 ;  /* 0x009896800000895d */ /* 0x010fea0003900000 */
[----:B------:R-:W4:Y:S02]  /*4d00*/  @!P0 SYNCS.PHASECHK.TRANS64 P0, [R2+URZ+0x40], RZ ;  /* 0x000040ff020085a7 */ /* 0x000f2400080010ff */
[----:B----4-:R-:W-:Y:S05]  /*4d10*/  @!P0 BRA `(.L_x_81) ;  /* 0xfffffffc00f08947 */ /* 0x010fea000383ffff */
[----:B------:R-:W-:Y:S05]  /*4d20*/  BRA `(.L_x_82) ;  /* 0xffffffcc00807947 */ /* 0x000fea000383ffff */
.L_x_37:
[----:B------:R-:W-:Y:S02]  /*4d30*/  MOV R8, UR6 ;  /* 0x0000000600087c02 */ /* 0x000fe40008000f00 */
[----:B------:R-:W-:Y:S02]  /*4d40*/  MOV R9, UR6 ;  /* 0x0000000600097c02 */ /* 0x000fe40008000f00 */
[----:B------:R-:W-:-:S07]  /*4d50*/  MOV R0, UR45 ;  /* 0x0000002d00007c02 */ /* 0x000fce0008000f00 */
.L_x_83:
[----:B--2---:R2:W3:Y:S02]  /*4d60*/  SYNCS.PHASECHK.TRANS64.TRYWAIT P0, [R0+URZ+0x38], R9 ;  /* 0x00003809000075a7 */ /* 0x0044e400080011ff */
[----:B---3--:R-:W-:Y:S05]  /*4d70*/  @!P0 NANOSLEEP.SYNCS 0x989680 ;  /* 0x009896800000895d */ /* 0x008fea0003900000 */
[----:B------:R-:W3:Y:S02]  /*4d80*/  @!P0 SYNCS.PHASECHK.TRANS64 P0, [R0+URZ+0x38], R9 ;  /* 0x00003809000085a7 */ /* 0x000ee400080010ff */
[----:B---3--:R-:W-:Y:S05]  /*4d90*/  @!P0 BRA `(.L_x_83) ;  /* 0xfffffffc00f08947 */ /* 0x008fea000383ffff */
[----:B------:R-:W-:Y:S05]  /*4da0*/  BRA `(.L_x_36) ;  /* 0xffffffd000ac7947 */ /* 0x000fea000383ffff */
.L_x_39:
[----:B------:R-:W-:Y:S02]  /*4db0*/  MOV R8, UR43 ;  /* 0x0000002b00087c02 */ /* 0x000fe40008000f00 */
[----:B------:R-:W-:Y:S02]  /*4dc0*/  MOV R9, UR43 ;  /* 0x0000002b00097c02 */ /* 0x000fe40008000f00 */
[----:B------:R-:W-:Y:S07]  /*4dd0*/  MOV R0, UR42 ;  /* 0x0000002a00007c02 */ /* 0x000fee0008000f00 */
.L_x_84:
[----:B--2---:R2:W3:Y:S02]  /*4de0*/  SYNCS.PHASECHK.TRANS64.TRYWAIT P1, [R0+URZ], R9 ;  /* 0x00000009000075a7 */ /* 0x0044e400080211ff */
[----:B---3--:R-:W-:Y:S05]  /*4df0*/  @!P1 NANOSLEEP.SYNCS 0x989680 ;  /* 0x009896800000995d */ /* 0x008fea0003900000 */
[----:B------:R-:W3:Y:S02]  /*4e00*/  @!P1 SYNCS.PHASECHK.TRANS64 P1, [R0+URZ], R9 ;  /* 0x00000009000095a7 */ /* 0x000ee400080210ff */
[----:B---3--:R-:W-:Y:S05]  /*4e10*/  @!P1 BRA `(.L_x_84) ;  /* 0xfffffffc00f09947 */ /* 0x008fea000383ffff */
[----:B------:R-:W-:Y:S05]  /*4e20*/  BRA `(.L_x_38) ;  /* 0xffffffd400587947 */ /* 0x000fea000383ffff */
.L_x_41:
[-C--:B------:R-:W-:Y:S02]  /*4e30*/  MOV R8, R4.reuse ;  /* 0x0000000400087202 */ /* 0x080fe40000000f00 */
[----:B------:R-:W-:-:S07]  /*4e40*/  MOV R9, R4 ;  /* 0x0000000400097202 */ /* 0x000fce0000000f00 */
.L_x_85:
[----:B--2---:R2:W3:Y:S02]  /*4e50*/  SYNCS.PHASECHK.TRANS64.TRYWAIT P0, [R3+URZ+0x40], R9 ;  /* 0x00004009030075a7 */ /* 0x0044e400080011ff */
[----:B---3--:R-:W-:Y:S05]  /*4e60*/  @!P0 NANOSLEEP.SYNCS 0x989680 ;  /* 0x009896800000895d */ /* 0x008fea0003900000 */
[----:B------:R-:W3:Y:S02]  /*4e70*/  @!P0 SYNCS.PHASECHK.TRANS64 P0, [R3+URZ+0x40], R9 ;  /* 0x00004009030085a7 */ /* 0x000ee400080010ff */
[----:B---3--:R-:W-:Y:S05]  /*4e80*/  @!P0 BRA `(.L_x_85) ;  /* 0xfffffffc00f08947 */ /* 0x008fea000383ffff */
[----:B------:R-:W-:Y:S05]  /*4e90*/  BRA `(.L_x_86) ;  /* 0xffffffd400dc7947 */ /* 0x000fea000383ffff */
.L_x_43:
[----:B------:R-:W-:Y:S02]  /*4ea0*/  MOV R2, UR4 ;  /* 0x0000000400027c02 */ /* 0x000fe40008000f00 */
[----:B--2---:R-:W-:Y:S02]  /*4eb0*/  MOV R3, UR4 ;  /* 0x0000000400037c02 */ /* 0x004fe40008000f00 */
[----:B------:R-:W-:-:S07]  /*4ec0*/  MOV R0, UR45 ;  /* 0x0000002d00007c02 */ /* 0x000fce0008000f00 */
.L_x_87:
[----:B--2---:R2:W3:Y:S02]  /*4ed0*/  SYNCS.PHASECHK.TRANS64.TRYWAIT P0, [R0+URZ+0x38], R3 ;  /* 0x00003803000075a7 */ /* 0x0044e400080011ff */
[----:B---3--:R-:W-:Y:S05]  /*4ee0*/  @!P0 NANOSLEEP.SYNCS 0x989680 ;  /* 0x009896800000895d */ /* 0x008fea0003900000 */
[----:B------:R-:W3:Y:S02]  /*4ef0*/  @!P0 SYNCS.PHASECHK.TRANS64 P0, [R0+URZ+0x38], R3 ;  /* 0x00003803000085a7 */ /* 0x000ee400080010ff */
[----:B---3--:R-:W-:Y:S05]  /*4f00*/  @!P0 BRA `(.L_x_87) ;  /* 0xfffffffc00f08947 */ /* 0x008fea000383ffff */
[----:B------:R-:W-:Y:S05]  /*4f10*/  BRA `(.L_x_33) ;  /* 0xffffffd800087947 */ /* 0x000fea000383ffff */
.L_x_49:
[----:B-1----:R1:W4:Y:S02]  /*4f20*/  SYNCS.PHASECHK.TRANS64.TRYWAIT P0, [R87+URZ+0x40], RZ ;  /* 0x000040ff570075a7 */ /* 0x00232400080011ff */
[----:B----4-:R-:W-:Y:S05]  /*4f30*/  @!P0 NANOSLEEP.SYNCS 0x989680 ;  /* 0x009896800000895d */ /* 0x010fea0003900000 */
[----:B------:R-:W4:Y:S02]  /*4f40*/  @!P0 SYNCS.PHASECHK.TRANS64 P0, [R87+URZ+0x40], RZ ;  /* 0x000040ff570085a7 */ /* 0x000f2400080010ff */
[----:B----4-:R-:W-:Y:S05]  /*4f50*/  @!P0 BRA `(.L_x_49) ;  /* 0xfffffffc00f08947 */ /* 0x010fea000383ffff */
[----:B------:R-:W-:Y:S05]  /*4f60*/  BRA `(.L_x_88) ;  /* 0xffffffd800e07947 */ /* 0x000fea000383ffff */
.L_x_51:
[----:B------:R-:W-:-:S07]  /*4f70*/  MOV R3, R2 ;  /* 0x0000000200037202 */ /* 0x000fce0000000f00 */
.L_x_89:
[----:B--2---:R2:W3:Y:S02]  /*4f80*/  SYNCS.PHASECHK.TRANS64.TRYWAIT P0, [R87+URZ+0x30], R3 ;  /* 0x00003003570075a7 */ /* 0x0044e400080011ff */
[----:B---3--:R-:W-:Y:S05]  /*4f90*/  @!P0 NANOSLEEP.SYNCS 0x989680 ;  /* 0x009896800000895d */ /* 0x008fea0003900000 */
[----:B------:R-:W3:Y:S02]  /*4fa0*/  @!P0 SYNCS.PHASECHK.TRANS64 P0, [R87+URZ+0x30], R3 ;  /* 0x00003003570085a7 */ /* 0x000ee400080010ff */
[----:B---3--:R-:W-:Y:S05]  /*4fb0*/  @!P0 BRA `(.L_x_89) ;  /* 0xfffffffc00f08947 */ /* 0x008fea000383ffff */
[----:B------:R-:W-:Y:S05]  /*4fc0*/  BRA `(.L_x_90) ;  /* 0xffffffdc00f87947 */ /* 0x000fea000383ffff */
.L_x_60:
[----:B------:R-:W-:-:S07]  /*4fd0*/  MOV R5, R4 ;  /* 0x0000000400057202 */ /* 0x000fce0000000f00 */
.L_x_91:
[----:B-1----:R1:W2:Y:S02]  /*4fe0*/  SYNCS.PHASECHK.TRANS64.TRYWAIT P0, [R3+URZ+0x40], R5 ;  /* 0x00004005030075a7 */ /* 0x0022a400080011ff */
[----:B--2---:R-:W-:Y:S05]  /*4ff0*/  @!P0 NANOSLEEP.SYNCS 0x989680 ;  /* 0x009896800000895d */ /* 0x004fea0003900000 */
[----:B------:R-:W2:Y:S02]  /*5000*/  @!P0 SYNCS.PHASECHK.TRANS64 P0, [R3+URZ+0x40], R5 ;  /* 0x00004005030085a7 */ /* 0x000ea400080010ff */
[----:B--2---:R-:W-:Y:S05]  /*5010*/  @!P0 BRA `(.L_x_91) ;  /* 0xfffffffc00f08947 */ /* 0x004fea000383ffff */
[----:B------:R-:W-:Y:S05]  /*5020*/  BRA `(.L_x_92) ;  /* 0xfffffff400247947 */ /* 0x000fea000383ffff */
        .weak           $__internal_0_$__cuda_sm10x_tcgen05_guardrail_trap_col_being_dealloced_not_returned_by_alloc
        .type           $__internal_0_$__cuda_sm10x_tcgen05_guardrail_trap_col_being_dealloced_not_returned_by_alloc,@function
        .size           $__internal_0_$__cuda_sm10x_tcgen05_guardrail_trap_col_being_dealloced_not_returned_by_alloc,($__internal_1_$__cuda_sm10x_tcgen05_guardrail_trap_phase_invalid_during_alloc - $__internal_0_$__cuda_sm10x_tcgen05_guardrail_trap_col_being_dealloced_not_returned_by_alloc)
$__internal_0_$__cuda_sm10x_tcgen05_guardrail_trap_col_being_dealloced_not_returned_by_alloc:
[----:B------:R-:W-:Y:S05]  /*5030*/  BPT.TRAP 0x1 ;  /* 0x000000040000795c */ /* 0x000fea0000300000 */
[----:B------:R-:W-:-:S04]  /*5040*/  HFMA2 R3, -RZ, RZ, 0, 0 ;  /* 0x00000000ff037431 */ /* 0x000fc800000001ff */
[----:B------:R-:W-:Y:S05]  /*5050*/  RET.REL.NODEC R2 `(kernel_cutlass_kernel_cudnngrouped_gemmgrouped_gemm_swiglugrouped_gemm_swiglu_quantBlockScaledContiguousGroupedGemmKernel_object_at__TiledMMA_ThrLayoutVMNK11110000_PermutationMNK____MMAAt_0) ;  /* 0xffffffac02e87950 */ /* 0x000fea0003c3ffff */
        .weak           $__internal_1_$__cuda_sm10x_tcgen05_guardrail_trap_phase_invalid_during_alloc
        .type           $__internal_1_$__cuda_sm10x_tcgen05_guardrail_trap_phase_invalid_during_alloc,@function
        .size           $__internal_1_$__cuda_sm10x_tcgen05_guardrail_trap_phase_invalid_during_alloc,($__internal_2_$__cuda_sm10x_tcgen05_guardrail_trap_unallocated_columns_being_dealloced - $__internal_1_$__cuda_sm10x_tcgen05_guardrail_trap_phase_invalid_during_alloc)
$__internal_1_$__cuda_sm10x_tcgen05_guardrail_trap_phase_invalid_during_alloc:
[----:B------:R-:W-:Y:S05]  /*5060*/  BPT.TRAP 0x1 ;  /* 0x000000040000795c */ /* 0x000fea0000300000 */
[----:B------:R-:W-:-:S04]  /*5070*/  MOV R3, 0x0 ;  /* 0x0000000000037802 */ /* 0x000fc80000000f00 */
[----:B------:R-:W-:Y:S05]  /*5080*/  RET.REL.NODEC R2 `(kernel_cutlass_kernel_cudnngrouped_gemmgrouped_gemm_swiglugrouped_gemm_swiglu_quantBlockScaledContiguousGroupedGemmKernel_object_at__TiledMMA_ThrLayoutVMNK11110000_PermutationMNK____MMAAt_0) ;  /* 0xffffffac02dc7950 */ /* 0x000fea0003c3ffff */
        .weak           $__internal_2_$__cuda_sm10x_tcgen05_guardrail_trap_unallocated_columns_being_dealloced
        .type           $__internal_2_$__cuda_sm10x_tcgen05_guardrail_trap_unallocated_columns_being_dealloced,@function
        .size           $__internal_2_$__cuda_sm10x_tcgen05_guardrail_trap_unallocated_columns_being_dealloced,(.L_x_96 - $__internal_2_$__cuda_sm10x_tcgen05_guardrail_trap_unallocated_columns_being_dealloced)
$__internal_2_$__cuda_sm10x_tcgen05_guardrail_trap_unallocated_columns_being_dealloced:
[----:B------:R-:W-:Y:S05]  /*5090*/  BPT.TRAP 0x1 ;  /* 0x000000040000795c */ /* 0x000fea0000300000 */
[----:B------:R-:W-:-:S04]  /*50a0*/  HFMA2 R3, -RZ, RZ, 0, 0 ;  /* 0x00000000ff037431 */ /* 0x000fc800000001ff */
[----:B------:R-:W-:Y:S05]  /*50b0*/  RET.REL.NODEC R2 `(kernel_cutlass_kernel_cudnngrouped_gemmgrouped_gemm_swiglugrouped_gemm_swiglu_quantBlockScaledContiguousGroupedGemmKernel_object_at__TiledMMA_ThrLayoutVMNK11110000_PermutationMNK____MMAAt_0) ;  /* 0xffffffac02d07950 */ /* 0x000fea0003c3ffff */
.L_x_93:
[----:B------:R-:W-:-:S00]  /*50c0*/  BRA `(.L_x_93) ;  /* 0xfffffffc00fc7947 */ /* 0x000fc0000383ffff */
[----:B------:R-:W-:-:S00]  /*50d0*/  NOP ;  /* 0x0000000000007918 */ /* 0x000fc00000000000 */
        /* <DEDUP_REMOVED lines=10> */
.L_x_96:


//--------------------- .nv.shared.kernel_cutlass_kernel_cudnngrouped_gemmgrouped_gemm_swiglugrouped_gemm_swiglu_quantBlockScaledContiguousGroupedGemmKernel_object_at__TiledMMA_ThrLayoutVMNK11110000_PermutationMNK____MMAAt_0 --------------------------
	.section	.nv.shared.kernel_cutlass_kernel_cudnngrouped_gemmgrouped_gemm_swiglugrouped_gemm_swiglu_quantBlockScaledContiguousGroupedGemmKernel_object_at__TiledMMA_ThrLayoutVMNK11110000_PermutationMNK____MMAAt_0,"aw",@nobits
	.sectionflags	@""
	.align	1024
	.zero		1024


//--------------------- .nv.shared.reserved.0     --------------------------
	.section	.nv.shared.reserved.0,"aw",@nobits
	.align	8
	.weak		__nv_reservedSMEM_offset_0_alias
	.size		__nv_reservedSMEM_offset_0_alias, 0, 64
	.other		__nv_reservedSMEM_offset_0_alias,@"STO_CUDA_RESERVED_SHARED STV_DEFAULT"
__nv_reservedSMEM_offset_0_alias:
	.zero		0
.nv.shared.reserved.0:
	.zero		64
	.weak		__nv_reservedSMEM_allocation_phase
	.type		__nv_reservedSMEM_allocation_phase,@object
	.size		__nv_reservedSMEM_allocation_phase,(.L_0 - __nv_reservedSMEM_allocation_phase)
__nv_reservedSMEM_allocation_phase:
	.zero		1
.L_0:
	.zero		7
	.weak		__nv_reservedSMEM_devtool_atexit_pc
	.type		__nv_reservedSMEM_devtool_atexit_pc,@object
	.size		__nv_reservedSMEM_devtool_atexit_pc,(__nv_reservedSMEM_allocation_mask - __nv_reservedSMEM_devtool_atexit_pc)
__nv_reservedSMEM_devtool_atexit_pc:
	.zero		8
	.weak		__nv_reservedSMEM_allocation_mask
	.type		__nv_reservedSMEM_allocation_mask,@object
	.size		__nv_reservedSMEM_allocation_mask,(.L_2 - __nv_reservedSMEM_allocation_mask)
__nv_reservedSMEM_allocation_mask:
	.zero		4
.L_2:


//--------------------- .nv.constant0.kernel_cutlass_kernel_cudnngrouped_gemmgrouped_gemm_swiglugrouped_gemm_swiglu_quantBlockScaledContiguousGroupedGemmKernel_object_at__TiledMMA_ThrLayoutVMNK11110000_PermutationMNK____MMAAt_0 --------------------------
	.section	.nv.constant0.kernel_cutlass_kernel_cudnngrouped_gemmgrouped_gemm_swiglugrouped_gemm_swiglu_quantBlockScaledContiguousGroupedGemmKernel_object_at__TiledMMA_ThrLayoutVMNK11110000_PermutationMNK____MMAAt_0,"a",@progbits
	.sectionflags	@""
	.align	4
.nv.constant0.kernel_cutlass_kernel_cudnngrouped_gemmgrouped_gemm_swiglugrouped_gemm_swiglu_quantBlockScaledContiguousGroupedGemmKernel_object_at__TiledMMA_ThrLayoutVMNK11110000_PermutationMNK____MMAAt_0:
	.zero		1924


//--------------------- SYMBOLS --------------------------

	.type		.nv.reservedSmem.offset0,@object
	.size		.nv.reservedSmem.offset0,0x4
	.type		.nv.reservedSmem.cap,@object
	.size		.nv.reservedSmem.cap,0x4
